//
// Generated by NVIDIA NVVM Compiler
//
// Compiler Build ID: CL-36424714
// Cuda compilation tools, release 13.0, V13.0.88
// Based on NVVM 20.0.0
//

.version 9.0
.target sm_100
.address_size 64

	// .globl	_Z10flash_attnPK6__halfS1_S1_PS_iif
.extern .shared .align 16 .b8 s_mem[];

.visible .entry _Z10flash_attnPK6__halfS1_S1_PS_iif(
	.param .u64 .ptr .align 1 _Z10flash_attnPK6__halfS1_S1_PS_iif_param_0,
	.param .u64 .ptr .align 1 _Z10flash_attnPK6__halfS1_S1_PS_iif_param_1,
	.param .u64 .ptr .align 1 _Z10flash_attnPK6__halfS1_S1_PS_iif_param_2,
	.param .u64 .ptr .align 1 _Z10flash_attnPK6__halfS1_S1_PS_iif_param_3,
	.param .u32 _Z10flash_attnPK6__halfS1_S1_PS_iif_param_4,
	.param .u32 _Z10flash_attnPK6__halfS1_S1_PS_iif_param_5,
	.param .f32 _Z10flash_attnPK6__halfS1_S1_PS_iif_param_6
)
{
	.reg .pred 	%p<69>;
	.reg .b16 	%rs<59>;
	.reg .b32 	%r<655>;
	.reg .b32 	%f<446>;
	.reg .b64 	%rd<32>;

	ld.param.u64 	%rd11, [_Z10flash_attnPK6__halfS1_S1_PS_iif_param_0];
	ld.param.u64 	%rd9, [_Z10flash_attnPK6__halfS1_S1_PS_iif_param_1];
	ld.param.u64 	%rd10, [_Z10flash_attnPK6__halfS1_S1_PS_iif_param_2];
	ld.param.u64 	%rd12, [_Z10flash_attnPK6__halfS1_S1_PS_iif_param_3];
	ld.param.u32 	%r112, [_Z10flash_attnPK6__halfS1_S1_PS_iif_param_4];
	ld.param.u32 	%r113, [_Z10flash_attnPK6__halfS1_S1_PS_iif_param_5];
	cvta.to.global.u64 	%rd1, %rd11;
	cvta.to.global.u64 	%rd2, %rd12;
	mov.u32 	%r1, %tid.x;
	mov.u32 	%r650, %tid.y;
	mov.u32 	%r3, %ntid.y;
	shl.b32 	%r4, %r3, 3;
	shl.b32 	%r5, %r650, 3;
	shl.b32 	%r114, %r650, 4;
	and.b32  	%r6, %r114, 16;
	mul.lo.s32 	%r7, %r113, %r4;
	shl.b32 	%r115, %r7, 2;
	mov.u32 	%r116, s_mem;
	add.s32 	%r8, %r116, %r115;
	shl.b32 	%r117, %r3, 5;
	add.s32 	%r9, %r8, %r117;
	setp.gt.u32 	%p1, %r1, 7;
	@%p1 bra 	$L__BB0_2;
	add.s32 	%r118, %r5, %r1;
	shl.b32 	%r119, %r118, 2;
	add.s32 	%r120, %r8, %r119;
	mov.b32 	%r121, -8388608;
	st.shared.u32 	[%r120], %r121;
	add.s32 	%r122, %r9, %r119;
	mov.b32 	%r123, 0;
	st.shared.u32 	[%r122], %r123;
$L__BB0_2:
	shl.b32 	%r124, %r4, 2;
	add.s32 	%r10, %r9, %r124;
	shl.b32 	%r125, %r3, 10;
	add.s32 	%r11, %r10, %r125;
	shl.b32 	%r126, %r3, 9;
	add.s32 	%r12, %r11, %r126;
	setp.ge.u32 	%p2, %r650, %r4;
	@%p2 bra 	$L__BB0_34;
	mov.u32 	%r127, %ctaid.x;
	mul.lo.s32 	%r13, %r4, %r127;
	not.b32 	%r128, %r1;
	add.s32 	%r14, %r113, %r128;
	and.b32  	%r15, %r14, 96;
	add.s32 	%r16, %r1, 32;
	add.s32 	%r17, %r1, 64;
	add.s32 	%r18, %r1, 96;
	cvt.u64.u32 	%rd16, %r1;
	mov.u32 	%r636, %r650;
$L__BB0_4:
	setp.ge.s32 	%p3, %r1, %r113;
	add.s32 	%r20, %r636, %r13;
	@%p3 bra 	$L__BB0_33;
	setp.eq.s32 	%p4, %r15, 96;
	mul.lo.s32 	%r21, %r636, %r113;
	mul.lo.s32 	%r22, %r20, %r113;
	mov.u32 	%r637, %r1;
	@%p4 bra 	$L__BB0_18;
	setp.lt.s32 	%p5, %r20, %r112;
	add.s32 	%r23, %r1, %r21;
	shl.b32 	%r129, %r23, 2;
	add.s32 	%r24, %r116, %r129;
	mov.b32 	%r131, 0;
	st.shared.u32 	[%r24], %r131;
	@%p5 bra 	$L__BB0_8;
	mov.f32 	%f82, 0f00000000;
	// begin inline asm
	{  cvt.rn.f16.f32 %rs49, %f82;}

	// end inline asm
	bra.uni 	$L__BB0_9;
$L__BB0_8:
	add.s32 	%r132, %r1, %r22;
	mul.wide.s32 	%rd13, %r132, 2;
	add.s64 	%rd14, %rd1, %rd13;
	ld.global.nc.u16 	%rs49, [%rd14];
$L__BB0_9:
	setp.eq.s32 	%p6, %r15, 0;
	shl.b32 	%r133, %r23, 1;
	add.s32 	%r25, %r12, %r133;
	st.shared.u16 	[%r25], %rs49;
	mov.u32 	%r637, %r16;
	@%p6 bra 	$L__BB0_18;
	setp.lt.s32 	%p7, %r20, %r112;
	mov.b32 	%r134, 0;
	st.shared.u32 	[%r24+128], %r134;
	cvt.s64.s32 	%rd15, %r22;
	add.s64 	%rd17, %rd16, %rd15;
	shl.b64 	%rd18, %rd17, 1;
	add.s64 	%rd3, %rd1, %rd18;
	@%p7 bra 	$L__BB0_12;
	mov.f32 	%f83, 0f00000000;
	// begin inline asm
	{  cvt.rn.f16.f32 %rs50, %f83;}

	// end inline asm
	bra.uni 	$L__BB0_13;
$L__BB0_12:
	ld.global.nc.u16 	%rs50, [%rd3+64];
$L__BB0_13:
	setp.eq.s32 	%p8, %r15, 32;
	st.shared.u16 	[%r25+64], %rs50;
	mov.u32 	%r637, %r17;
	@%p8 bra 	$L__BB0_18;
	setp.lt.s32 	%p9, %r20, %r112;
	mov.b32 	%r135, 0;
	st.shared.u32 	[%r24+256], %r135;
	@%p9 bra 	$L__BB0_16;
	mov.f32 	%f84, 0f00000000;
	// begin inline asm
	{  cvt.rn.f16.f32 %rs51, %f84;}

	// end inline asm
	bra.uni 	$L__BB0_17;
$L__BB0_16:
	ld.global.nc.u16 	%rs51, [%rd3+128];
$L__BB0_17:
	st.shared.u16 	[%r25+128], %rs51;
	mov.u32 	%r637, %r18;
$L__BB0_18:
	setp.lt.u32 	%p10, %r14, 96;
	@%p10 bra 	$L__BB0_33;
	cvt.s64.s32 	%rd21, %r22;
$L__BB0_20:
	setp.ge.s32 	%p11, %r20, %r112;
	add.s32 	%r28, %r637, %r21;
	shl.b32 	%r136, %r28, 2;
	add.s32 	%r29, %r116, %r136;
	mov.b32 	%r138, 0;
	st.shared.u32 	[%r29], %r138;
	@%p11 bra 	$L__BB0_22;
	add.s32 	%r139, %r637, %r22;
	mul.wide.s32 	%rd19, %r139, 2;
	add.s64 	%rd20, %rd1, %rd19;
	ld.global.nc.u16 	%rs52, [%rd20];
	bra.uni 	$L__BB0_23;
$L__BB0_22:
	mov.f32 	%f85, 0f00000000;
	// begin inline asm
	{  cvt.rn.f16.f32 %rs52, %f85;}

	// end inline asm
$L__BB0_23:
	setp.lt.s32 	%p12, %r20, %r112;
	shl.b32 	%r140, %r28, 1;
	add.s32 	%r30, %r12, %r140;
	st.shared.u16 	[%r30], %rs52;
	mov.b32 	%r141, 0;
	st.shared.u32 	[%r29+128], %r141;
	cvt.s64.s32 	%rd22, %r637;
	add.s64 	%rd23, %rd22, %rd21;
	shl.b64 	%rd24, %rd23, 1;
	add.s64 	%rd4, %rd1, %rd24;
	@%p12 bra 	$L__BB0_25;
	mov.f32 	%f86, 0f00000000;
	// begin inline asm
	{  cvt.rn.f16.f32 %rs53, %f86;}

	// end inline asm
	bra.uni 	$L__BB0_26;
$L__BB0_25:
	ld.global.nc.u16 	%rs53, [%rd4+64];
$L__BB0_26:
	setp.lt.s32 	%p13, %r20, %r112;
	st.shared.u16 	[%r30+64], %rs53;
	mov.b32 	%r142, 0;
	st.shared.u32 	[%r29+256], %r142;
	@%p13 bra 	$L__BB0_28;
	mov.f32 	%f87, 0f00000000;
	// begin inline asm
	{  cvt.rn.f16.f32 %rs54, %f87;}

	// end inline asm
	bra.uni 	$L__BB0_29;
$L__BB0_28:
	ld.global.nc.u16 	%rs54, [%rd4+128];
$L__BB0_29:
	setp.lt.s32 	%p14, %r20, %r112;
	st.shared.u16 	[%r30+128], %rs54;
	mov.b32 	%r143, 0;
	st.shared.u32 	[%r29+384], %r143;
	@%p14 bra 	$L__BB0_31;
	mov.f32 	%f88, 0f00000000;
	// begin inline asm
	{  cvt.rn.f16.f32 %rs55, %f88;}

	// end inline asm
	bra.uni 	$L__BB0_32;
$L__BB0_31:
	ld.global.nc.u16 	%rs55, [%rd4+192];
$L__BB0_32:
	st.shared.u16 	[%r30+192], %rs55;
	add.s32 	%r637, %r637, 128;
	setp.lt.s32 	%p15, %r637, %r113;
	@%p15 bra 	$L__BB0_20;
$L__BB0_33:
	add.s32 	%r636, %r636, %r3;
	setp.lt.u32 	%p16, %r636, %r4;
	@%p16 bra 	$L__BB0_4;
$L__BB0_34:
	setp.lt.s32 	%p17, %r112, 1;
	@%p17 bra 	$L__BB0_42;
	and.b32  	%r145, %r5, 8176;
	shl.b32 	%r146, %r7, 1;
	add.s32 	%r33, %r12, %r146;
	shl.b32 	%r147, %r113, 6;
	add.s32 	%r34, %r33, %r147;
	mul.lo.s32 	%r35, %r113, %r145;
	mul.lo.s32 	%r36, %r113, %r6;
	shl.b32 	%r148, %r5, 6;
	and.b32  	%r149, %r148, 523264;
	add.s32 	%r37, %r11, %r149;
	add.s32 	%r38, %r113, -1;
	shr.u32 	%r150, %r38, 5;
	add.s32 	%r151, %r150, 1;
	and.b32  	%r39, %r151, 3;
	and.b32  	%r40, %r151, 268435452;
	cvta.to.global.u64 	%rd5, %rd9;
	cvta.to.global.u64 	%rd6, %rd10;
	mov.b32 	%r639, 0;
$L__BB0_36:
	setp.gt.u32 	%p18, %r650, 31;
	shl.b32 	%r48, %r639, 5;
	add.s32 	%r49, %r48, %r1;
	@%p18 bra 	$L__BB0_60;
	mov.u32 	%r640, %r650;
$L__BB0_38:
	setp.ge.s32 	%p19, %r1, %r113;
	add.s32 	%r51, %r640, %r48;
	@%p19 bra 	$L__BB0_59;
	mul.lo.s32 	%r52, %r51, %r113;
	mul.lo.s32 	%r53, %r640, %r113;
	mov.u32 	%r641, %r1;
$L__BB0_40:
	setp.ge.s32 	%p20, %r51, %r112;
	@%p20 bra 	$L__BB0_54;
	add.s32 	%r152, %r641, %r52;
	mul.wide.s32 	%rd25, %r152, 2;
	add.s64 	%rd26, %rd5, %rd25;
	ld.global.nc.u16 	%rs56, [%rd26];
	bra.uni 	$L__BB0_55;
$L__BB0_42:
	setp.ge.u32 	%p59, %r650, %r4;
	@%p59 bra 	$L__BB0_53;
	mov.u32 	%r626, %ctaid.x;
	mul.lo.s32 	%r41, %r4, %r626;
	not.b32 	%r627, %r1;
	add.s32 	%r42, %r113, %r627;
	and.b32  	%r43, %r42, 96;
	add.s32 	%r44, %r1, 32;
	add.s32 	%r45, %r1, 64;
	add.s32 	%r46, %r1, 96;
	add.s64 	%rd7, %rd2, 128;
$L__BB0_44:
	setp.ge.s32 	%p60, %r1, %r113;
	add.s32 	%r98, %r650, %r41;
	setp.ge.s32 	%p61, %r98, %r112;
	or.pred  	%p62, %p61, %p60;
	@%p62 bra 	$L__BB0_52;
	setp.eq.s32 	%p63, %r43, 96;
	mul.lo.s32 	%r99, %r650, %r113;
	mul.lo.s32 	%r100, %r98, %r113;
	mov.u32 	%r651, %r1;
	@%p63 bra 	$L__BB0_49;
	setp.eq.s32 	%p64, %r43, 0;
	add.s32 	%r628, %r1, %r99;
	shl.b32 	%r629, %r628, 2;
	mov.u32 	%r630, s_mem;
	add.s32 	%r101, %r630, %r629;
	ld.shared.f32 	%f399, [%r101];
	// begin inline asm
	{  cvt.rn.f16.f32 %rs42, %f399;}

	// end inline asm
	add.s32 	%r631, %r1, %r100;
	mul.wide.s32 	%rd29, %r631, 2;
	add.s64 	%rd8, %rd2, %rd29;
	st.global.u16 	[%rd8], %rs42;
	mov.u32 	%r651, %r44;
	@%p64 bra 	$L__BB0_49;
	setp.eq.s32 	%p65, %r43, 32;
	ld.shared.f32 	%f400, [%r101+128];
	// begin inline asm
	{  cvt.rn.f16.f32 %rs43, %f400;}

	// end inline asm
	st.global.u16 	[%rd8+64], %rs43;
	mov.u32 	%r651, %r45;
	@%p65 bra 	$L__BB0_49;
	ld.shared.f32 	%f401, [%r101+256];
	// begin inline asm
	{  cvt.rn.f16.f32 %rs44, %f401;}

	// end inline asm
	st.global.u16 	[%rd8+128], %rs44;
	mov.u32 	%r651, %r46;
$L__BB0_49:
	setp.lt.u32 	%p66, %r42, 96;
	@%p66 bra 	$L__BB0_52;
	add.s32 	%r632, %r651, %r99;
	shl.b32 	%r633, %r632, 2;
	mov.u32 	%r634, s_mem;
	add.s32 	%r635, %r634, %r633;
	add.s32 	%r653, %r635, 256;
	add.s32 	%r652, %r651, %r100;
$L__BB0_51:
	mul.wide.s32 	%rd30, %r652, 2;
	add.s64 	%rd31, %rd7, %rd30;
	ld.shared.f32 	%f402, [%r653+-256];
	// begin inline asm
	{  cvt.rn.f16.f32 %rs45, %f402;}

	// end inline asm
	st.global.u16 	[%rd31+-128], %rs45;
	ld.shared.f32 	%f403, [%r653+-128];
	// begin inline asm
	{  cvt.rn.f16.f32 %rs46, %f403;}

	// end inline asm
	st.global.u16 	[%rd31+-64], %rs46;
	ld.shared.f32 	%f404, [%r653];
	// begin inline asm
	{  cvt.rn.f16.f32 %rs47, %f404;}

	// end inline asm
	st.global.u16 	[%rd31], %rs47;
	ld.shared.f32 	%f405, [%r653+128];
	// begin inline asm
	{  cvt.rn.f16.f32 %rs48, %f405;}

	// end inline asm
	st.global.u16 	[%rd31+64], %rs48;
	add.s32 	%r651, %r651, 128;
	add.s32 	%r653, %r653, 512;
	add.s32 	%r652, %r652, 128;
	setp.lt.s32 	%p67, %r651, %r113;
	@%p67 bra 	$L__BB0_51;
$L__BB0_52:
	add.s32 	%r650, %r650, %r3;
	setp.lt.u32 	%p68, %r650, %r4;
	@%p68 bra 	$L__BB0_44;
$L__BB0_53:
	ret;
$L__BB0_54:
	mov.f32 	%f90, 0f00000000;
	// begin inline asm
	{  cvt.rn.f16.f32 %rs56, %f90;}

	// end inline asm
$L__BB0_55:
	setp.ge.s32 	%p21, %r51, %r112;
	add.s32 	%r153, %r641, %r53;
	shl.b32 	%r154, %r153, 1;
	add.s32 	%r155, %r33, %r154;
	st.shared.u16 	[%r155], %rs56;
	@%p21 bra 	$L__BB0_57;
	add.s32 	%r156, %r641, %r52;
	mul.wide.s32 	%rd27, %r156, 2;
	add.s64 	%rd28, %rd6, %rd27;
	ld.global.nc.u16 	%rs57, [%rd28];
	bra.uni 	$L__BB0_58;
$L__BB0_57:
	mov.f32 	%f91, 0f00000000;
	// begin inline asm
	{  cvt.rn.f16.f32 %rs57, %f91;}

	// end inline asm
$L__BB0_58:
	shl.b32 	%r157, %r641, 5;
	add.s32 	%r158, %r157, %r640;
	shl.b32 	%r159, %r158, 1;
	add.s32 	%r160, %r34, %r159;
	st.shared.u16 	[%r160], %rs57;
	add.s32 	%r641, %r641, 32;
	setp.lt.s32 	%p22, %r641, %r113;
	@%p22 bra 	$L__BB0_40;
$L__BB0_59:
	add.s32 	%r640, %r640, %r3;
	setp.lt.u32 	%p23, %r640, 32;
	@%p23 bra 	$L__BB0_38;
$L__BB0_60:
	setp.lt.s32 	%p24, %r113, 1;
	bar.sync 	0;
	mov.f32 	%f432, 0f00000000;
	mov.f32 	%f433, %f432;
	mov.f32 	%f434, %f432;
	mov.f32 	%f435, %f432;
	mov.f32 	%f436, %f432;
	mov.f32 	%f437, %f432;
	mov.f32 	%f438, %f432;
	mov.f32 	%f439, %f432;
	@%p24 bra 	$L__BB0_68;
	setp.lt.u32 	%p25, %r38, 96;
	mov.b32 	%r644, 0;
	mov.f32 	%f432, 0f00000000;
	@%p25 bra 	$L__BB0_64;
	mov.b32 	%r644, 0;
	mov.f32 	%f432, 0f00000000;
	mov.f32 	%f433, %f432;
	mov.f32 	%f434, %f432;
	mov.f32 	%f435, %f432;
	mov.f32 	%f436, %f432;
	mov.f32 	%f437, %f432;
	mov.f32 	%f438, %f432;
	mov.f32 	%f439, %f432;
	mov.u32 	%r643, %r644;
$L__BB0_63:
	add.s32 	%r163, %r644, %r35;
	shl.b32 	%r164, %r163, 1;
	add.s32 	%r165, %r12, %r164;
	wmma.load.a.sync.aligned.row.m16n16k16.shared.f16 	{%r166, %r167, %r168, %r169, %r170, %r171, %r172, %r173}, [%r165], %r113;
	add.s32 	%r174, %r644, %r36;
	shl.b32 	%r175, %r174, 1;
	add.s32 	%r176, %r33, %r175;
	wmma.load.b.sync.aligned.col.m16n16k16.shared.f16 	{%r177, %r178, %r179, %r180, %r181, %r182, %r183, %r184}, [%r176], %r113;
	wmma.mma.sync.aligned.row.col.m16n16k16.f32.f32 {%f96, %f97, %f98, %f99, %f100, %f101, %f102, %f103}, {%r166, %r167, %r168, %r169, %r170, %r171, %r172, %r173}, {%r177, %r178, %r179, %r180, %r181, %r182, %r183, %r184}, {%f439, %f438, %f437, %f436, %f435, %f434, %f433, %f432};
	add.s32 	%r185, %r165, 32;
	wmma.load.a.sync.aligned.row.m16n16k16.shared.f16 	{%r186, %r187, %r188, %r189, %r190, %r191, %r192, %r193}, [%r185], %r113;
	add.s32 	%r194, %r176, 32;
	wmma.load.b.sync.aligned.col.m16n16k16.shared.f16 	{%r195, %r196, %r197, %r198, %r199, %r200, %r201, %r202}, [%r194], %r113;
	wmma.mma.sync.aligned.row.col.m16n16k16.f32.f32 {%f104, %f105, %f106, %f107, %f108, %f109, %f110, %f111}, {%r186, %r187, %r188, %r189, %r190, %r191, %r192, %r193}, {%r195, %r196, %r197, %r198, %r199, %r200, %r201, %r202}, {%f96, %f97, %f98, %f99, %f100, %f101, %f102, %f103};
	add.s32 	%r203, %r165, 64;
	wmma.load.a.sync.aligned.row.m16n16k16.shared.f16 	{%r204, %r205, %r206, %r207, %r208, %r209, %r210, %r211}, [%r203], %r113;
	add.s32 	%r212, %r176, 64;
	wmma.load.b.sync.aligned.col.m16n16k16.shared.f16 	{%r213, %r214, %r215, %r216, %r217, %r218, %r219, %r220}, [%r212], %r113;
	wmma.mma.sync.aligned.row.col.m16n16k16.f32.f32 {%f112, %f113, %f114, %f115, %f116, %f117, %f118, %f119}, {%r204, %r205, %r206, %r207, %r208, %r209, %r210, %r211}, {%r213, %r214, %r215, %r216, %r217, %r218, %r219, %r220}, {%f104, %f105, %f106, %f107, %f108, %f109, %f110, %f111};
	add.s32 	%r221, %r165, 96;
	wmma.load.a.sync.aligned.row.m16n16k16.shared.f16 	{%r222, %r223, %r224, %r225, %r226, %r227, %r228, %r229}, [%r221], %r113;
	add.s32 	%r230, %r176, 96;
	wmma.load.b.sync.aligned.col.m16n16k16.shared.f16 	{%r231, %r232, %r233, %r234, %r235, %r236, %r237, %r238}, [%r230], %r113;
	wmma.mma.sync.aligned.row.col.m16n16k16.f32.f32 {%f120, %f121, %f122, %f123, %f124, %f125, %f126, %f127}, {%r222, %r223, %r224, %r225, %r226, %r227, %r228, %r229}, {%r231, %r232, %r233, %r234, %r235, %r236, %r237, %r238}, {%f112, %f113, %f114, %f115, %f116, %f117, %f118, %f119};
	add.s32 	%r239, %r165, 128;
	wmma.load.a.sync.aligned.row.m16n16k16.shared.f16 	{%r240, %r241, %r242, %r243, %r244, %r245, %r246, %r247}, [%r239], %r113;
	add.s32 	%r248, %r176, 128;
	wmma.load.b.sync.aligned.col.m16n16k16.shared.f16 	{%r249, %r250, %r251, %r252, %r253, %r254, %r255, %r256}, [%r248], %r113;
	wmma.mma.sync.aligned.row.col.m16n16k16.f32.f32 {%f128, %f129, %f130, %f131, %f132, %f133, %f134, %f135}, {%r240, %r241, %r242, %r243, %r244, %r245, %r246, %r247}, {%r249, %r250, %r251, %r252, %r253, %r254, %r255, %r256}, {%f120, %f121, %f122, %f123, %f124, %f125, %f126, %f127};
	add.s32 	%r257, %r165, 160;
	wmma.load.a.sync.aligned.row.m16n16k16.shared.f16 	{%r258, %r259, %r260, %r261, %r262, %r263, %r264, %r265}, [%r257], %r113;
	add.s32 	%r266, %r176, 160;
	wmma.load.b.sync.aligned.col.m16n16k16.shared.f16 	{%r267, %r268, %r269, %r270, %r271, %r272, %r273, %r274}, [%r266], %r113;
	wmma.mma.sync.aligned.row.col.m16n16k16.f32.f32 {%f136, %f137, %f138, %f139, %f140, %f141, %f142, %f143}, {%r258, %r259, %r260, %r261, %r262, %r263, %r264, %r265}, {%r267, %r268, %r269, %r270, %r271, %r272, %r273, %r274}, {%f128, %f129, %f130, %f131, %f132, %f133, %f134, %f135};
	add.s32 	%r275, %r165, 192;
	wmma.load.a.sync.aligned.row.m16n16k16.shared.f16 	{%r276, %r277, %r278, %r279, %r280, %r281, %r282, %r283}, [%r275], %r113;
	add.s32 	%r284, %r176, 192;
	wmma.load.b.sync.aligned.col.m16n16k16.shared.f16 	{%r285, %r286, %r287, %r288, %r289, %r290, %r291, %r292}, [%r284], %r113;
	wmma.mma.sync.aligned.row.col.m16n16k16.f32.f32 {%f144, %f145, %f146, %f147, %f148, %f149, %f150, %f151}, {%r276, %r277, %r278, %r279, %r280, %r281, %r282, %r283}, {%r285, %r286, %r287, %r288, %r289, %r290, %r291, %r292}, {%f136, %f137, %f138, %f139, %f140, %f141, %f142, %f143};
	add.s32 	%r293, %r165, 224;
	wmma.load.a.sync.aligned.row.m16n16k16.shared.f16 	{%r294, %r295, %r296, %r297, %r298, %r299, %r300, %r301}, [%r293], %r113;
	add.s32 	%r302, %r176, 224;
	wmma.load.b.sync.aligned.col.m16n16k16.shared.f16 	{%r303, %r304, %r305, %r306, %r307, %r308, %r309, %r310}, [%r302], %r113;
	wmma.mma.sync.aligned.row.col.m16n16k16.f32.f32 {%f439, %f438, %f437, %f436, %f435, %f434, %f433, %f432}, {%r294, %r295, %r296, %r297, %r298, %r299, %r300, %r301}, {%r303, %r304, %r305, %r306, %r307, %r308, %r309, %r310}, {%f144, %f145, %f146, %f147, %f148, %f149, %f150, %f151};
	add.s32 	%r644, %r644, 128;
	add.s32 	%r643, %r643, 4;
	setp.ne.s32 	%p26, %r643, %r40;
	@%p26 bra 	$L__BB0_63;
$L__BB0_64:
	setp.eq.s32 	%p27, %r39, 0;
	@%p27 bra 	$L__BB0_68;
	setp.eq.s32 	%p28, %r39, 1;
	add.s32 	%r311, %r644, %r35;
	shl.b32 	%r312, %r311, 1;
	add.s32 	%r62, %r12, %r312;
	wmma.load.a.sync.aligned.row.m16n16k16.shared.f16 	{%r313, %r314, %r315, %r316, %r317, %r318, %r319, %r320}, [%r62], %r113;
	add.s32 	%r321, %r644, %r36;
	shl.b32 	%r322, %r321, 1;
	add.s32 	%r63, %r33, %r322;
	wmma.load.b.sync.aligned.col.m16n16k16.shared.f16 	{%r323, %r324, %r325, %r326, %r327, %r328, %r329, %r330}, [%r63], %r113;
	wmma.mma.sync.aligned.row.col.m16n16k16.f32.f32 {%f152, %f153, %f154, %f155, %f156, %f157, %f158, %f159}, {%r313, %r314, %r315, %r316, %r317, %r318, %r319, %r320}, {%r323, %r324, %r325, %r326, %r327, %r328, %r329, %r330}, {%f439, %f438, %f437, %f436, %f435, %f434, %f433, %f432};
	add.s32 	%r331, %r62, 32;
	wmma.load.a.sync.aligned.row.m16n16k16.shared.f16 	{%r332, %r333, %r334, %r335, %r336, %r337, %r338, %r339}, [%r331], %r113;
	add.s32 	%r340, %r63, 32;
	wmma.load.b.sync.aligned.col.m16n16k16.shared.f16 	{%r341, %r342, %r343, %r344, %r345, %r346, %r347, %r348}, [%r340], %r113;
	wmma.mma.sync.aligned.row.col.m16n16k16.f32.f32 {%f439, %f438, %f437, %f436, %f435, %f434, %f433, %f432}, {%r332, %r333, %r334, %r335, %r336, %r337, %r338, %r339}, {%r341, %r342, %r343, %r344, %r345, %r346, %r347, %r348}, {%f152, %f153, %f154, %f155, %f156, %f157, %f158, %f159};
	@%p28 bra 	$L__BB0_68;
	setp.eq.s32 	%p29, %r39, 2;
	add.s32 	%r349, %r62, 64;
	wmma.load.a.sync.aligned.row.m16n16k16.shared.f16 	{%r350, %r351, %r352, %r353, %r354, %r355, %r356, %r357}, [%r349], %r113;
	add.s32 	%r358, %r63, 64;
	wmma.load.b.sync.aligned.col.m16n16k16.shared.f16 	{%r359, %r360, %r361, %r362, %r363, %r364, %r365, %r366}, [%r358], %r113;
	wmma.mma.sync.aligned.row.col.m16n16k16.f32.f32 {%f160, %f161, %f162, %f163, %f164, %f165, %f166, %f167}, {%r350, %r351, %r352, %r353, %r354, %r355, %r356, %r357}, {%r359, %r360, %r361, %r362, %r363, %r364, %r365, %r366}, {%f439, %f438, %f437, %f436, %f435, %f434, %f433, %f432};
	add.s32 	%r367, %r62, 96;
	wmma.load.a.sync.aligned.row.m16n16k16.shared.f16 	{%r368, %r369, %r370, %r371, %r372, %r373, %r374, %r375}, [%r367], %r113;
	add.s32 	%r376, %r63, 96;
	wmma.load.b.sync.aligned.col.m16n16k16.shared.f16 	{%r377, %r378, %r379, %r380, %r381, %r382, %r383, %r384}, [%r376], %r113;
	wmma.mma.sync.aligned.row.col.m16n16k16.f32.f32 {%f439, %f438, %f437, %f436, %f435, %f434, %f433, %f432}, {%r368, %r369, %r370, %r371, %r372, %r373, %r374, %r375}, {%r377, %r378, %r379, %r380, %r381, %r382, %r383, %r384}, {%f160, %f161, %f162, %f163, %f164, %f165, %f166, %f167};
	@%p29 bra 	$L__BB0_68;
	add.s32 	%r385, %r62, 128;
	wmma.load.a.sync.aligned.row.m16n16k16.shared.f16 	{%r386, %r387, %r388, %r389, %r390, %r391, %r392, %r393}, [%r385], %r113;
	add.s32 	%r394, %r63, 128;
	wmma.load.b.sync.aligned.col.m16n16k16.shared.f16 	{%r395, %r396, %r397, %r398, %r399, %r400, %r401, %r402}, [%r394], %r113;
	wmma.mma.sync.aligned.row.col.m16n16k16.f32.f32 {%f168, %f169, %f170, %f171, %f172, %f173, %f174, %f175}, {%r386, %r387, %r388, %r389, %r390, %r391, %r392, %r393}, {%r395, %r396, %r397, %r398, %r399, %r400, %r401, %r402}, {%f439, %f438, %f437, %f436, %f435, %f434, %f433, %f432};
	add.s32 	%r403, %r62, 160;
	wmma.load.a.sync.aligned.row.m16n16k16.shared.f16 	{%r404, %r405, %r406, %r407, %r408, %r409, %r410, %r411}, [%r403], %r113;
	add.s32 	%r412, %r63, 160;
	wmma.load.b.sync.aligned.col.m16n16k16.shared.f16 	{%r413, %r414, %r415, %r416, %r417, %r418, %r419, %r420}, [%r412], %r113;
	wmma.mma.sync.aligned.row.col.m16n16k16.f32.f32 {%f439, %f438, %f437, %f436, %f435, %f434, %f433, %f432}, {%r404, %r405, %r406, %r407, %r408, %r409, %r410, %r411}, {%r413, %r414, %r415, %r416, %r417, %r418, %r419, %r420}, {%f168, %f169, %f170, %f171, %f172, %f173, %f174, %f175};
$L__BB0_68:
	setp.ge.u32 	%p30, %r650, %r4;
	shl.b32 	%r421, %r650, 6;
	and.b32  	%r422, %r421, 64;
	shl.b32 	%r423, %r650, 10;
	and.b32  	%r424, %r423, 1046528;
	or.b32  	%r425, %r424, %r422;
	add.s32 	%r426, %r10, %r425;
	mov.b32 	%r427, 32;
	wmma.store.d.sync.aligned.row.m16n16k16.shared.f32 	[%r426], {%f439, %f438, %f437, %f436, %f435, %f434, %f433, %f432}, %r427;
	bar.sync 	0;
	@%p30 bra 	$L__BB0_85;
	mov.u32 	%r645, %r650;
$L__BB0_70:
	setp.ge.s32 	%p31, %r49, %r112;
	mov.f32 	%f441, 0fFF800000;
	@%p31 bra 	$L__BB0_72;
	ld.param.f32 	%f406, [_Z10flash_attnPK6__halfS1_S1_PS_iif_param_6];
	shl.b32 	%r428, %r645, 5;
	add.s32 	%r429, %r428, %r1;
	shl.b32 	%r430, %r429, 2;
	add.s32 	%r431, %r10, %r430;
	ld.shared.f32 	%f177, [%r431];
	mul.f32 	%f441, %f406, %f177;
$L__BB0_72:
	mov.b32 	%r432, %f441;
	shfl.sync.down.b32	%r433|%p32, %r432, 16, 31, -1;
	mov.b32 	%f179, %r433;
	max.f32 	%f180, %f441, %f179;
	mov.b32 	%r434, %f180;
	shfl.sync.down.b32	%r435|%p33, %r434, 8, 31, -1;
	mov.b32 	%f181, %r435;
	max.f32 	%f182, %f180, %f181;
	mov.b32 	%r436, %f182;
	shfl.sync.down.b32	%r437|%p34, %r436, 4, 31, -1;
	mov.b32 	%f183, %r437;
	max.f32 	%f184, %f182, %f183;
	mov.b32 	%r438, %f184;
	shfl.sync.down.b32	%r439|%p35, %r438, 2, 31, -1;
	mov.b32 	%f185, %r439;
	max.f32 	%f186, %f184, %f185;
	mov.b32 	%r440, %f186;
	shfl.sync.down.b32	%r441|%p36, %r440, 1, 31, -1;
	mov.b32 	%f187, %r441;
	max.f32 	%f188, %f186, %f187;
	shl.b32 	%r442, %r645, 2;
	add.s32 	%r65, %r8, %r442;
	ld.shared.f32 	%f69, [%r65];
	max.f32 	%f189, %f69, %f188;
	mov.b32 	%r443, %f189;
	shfl.sync.idx.b32	%r66|%p37, %r443, 0, 31, -1;
	mov.b32 	%f70, %r66;
	add.s32 	%r67, %r9, %r442;
	ld.shared.f32 	%f71, [%r67];
	setp.leu.f32 	%p38, %f71, 0f00000000;
	mov.f32 	%f442, 0f00000000;
	@%p38 bra 	$L__BB0_74;
	sub.f32 	%f190, %f69, %f70;
	fma.rn.f32 	%f191, %f190, 0f3BBB989D, 0f3F000000;
	cvt.sat.f32.f32 	%f192, %f191;
	mov.f32 	%f193, 0f4B400001;
	mov.f32 	%f194, 0f437C0000;
	fma.rm.f32 	%f195, %f192, %f194, %f193;
	add.f32 	%f196, %f195, 0fCB40007F;
	neg.f32 	%f197, %f196;
	fma.rn.f32 	%f198, %f190, 0f3FB8AA3B, %f197;
	fma.rn.f32 	%f199, %f190, 0f32A57060, %f198;
	mov.b32 	%r444, %f195;
	shl.b32 	%r445, %r444, 23;
	mov.b32 	%f200, %r445;
	ex2.approx.ftz.f32 	%f201, %f199;
	mul.f32 	%f202, %f201, %f200;
	mul.f32 	%f442, %f71, %f202;
$L__BB0_74:
	setp.ge.s32 	%p39, %r49, %r112;
	mov.f32 	%f443, 0f00000000;
	@%p39 bra 	$L__BB0_76;
	sub.f32 	%f204, %f441, %f70;
	fma.rn.f32 	%f205, %f204, 0f3BBB989D, 0f3F000000;
	cvt.sat.f32.f32 	%f206, %f205;
	mov.f32 	%f207, 0f4B400001;
	mov.f32 	%f208, 0f437C0000;
	fma.rm.f32 	%f209, %f206, %f208, %f207;
	add.f32 	%f210, %f209, 0fCB40007F;
	neg.f32 	%f211, %f210;
	fma.rn.f32 	%f212, %f204, 0f3FB8AA3B, %f211;
	fma.rn.f32 	%f213, %f204, 0f32A57060, %f212;
	mov.b32 	%r446, %f209;
	shl.b32 	%r447, %r446, 23;
	mov.b32 	%f214, %r447;
	ex2.approx.ftz.f32 	%f215, %f213;
	mul.f32 	%f443, %f215, %f214;
$L__BB0_76:
	setp.ne.s32 	%p40, %r1, 0;
	mov.b32 	%r448, %f443;
	shfl.sync.down.b32	%r449|%p41, %r448, 16, 31, -1;
	mov.b32 	%f216, %r449;
	add.f32 	%f217, %f443, %f216;
	mov.b32 	%r450, %f217;
	shfl.sync.down.b32	%r451|%p42, %r450, 8, 31, -1;
	mov.b32 	%f218, %r451;
	add.f32 	%f219, %f217, %f218;
	mov.b32 	%r452, %f219;
	shfl.sync.down.b32	%r453|%p43, %r452, 4, 31, -1;
	mov.b32 	%f220, %r453;
	add.f32 	%f221, %f219, %f220;
	mov.b32 	%r454, %f221;
	shfl.sync.down.b32	%r455|%p44, %r454, 2, 31, -1;
	mov.b32 	%f222, %r455;
	add.f32 	%f223, %f221, %f222;
	mov.b32 	%r456, %f223;
	shfl.sync.down.b32	%r457|%p45, %r456, 1, 31, -1;
	mov.b32 	%f224, %r457;
	add.f32 	%f225, %f223, %f224;
	add.f32 	%f226, %f442, %f225;
	mov.b32 	%r458, %f226;
	shfl.sync.idx.b32	%r68|%p46, %r458, 0, 31, -1;
	mov.b32 	%f76, %r68;
	@%p40 bra 	$L__BB0_78;
	st.shared.u32 	[%r67], %r68;
	st.shared.u32 	[%r65], %r66;
	div.rn.f32 	%f444, %f442, %f76;
$L__BB0_78:
	setp.ge.s32 	%p47, %r1, %r113;
	mov.b32 	%r459, %f444;
	shfl.sync.idx.b32	%r460|%p48, %r459, 0, 31, -1;
	mov.b32 	%f444, %r460;
	@%p47 bra 	$L__BB0_81;
	mul.lo.s32 	%r69, %r645, %r113;
	mov.u32 	%r646, %r1;
$L__BB0_80:
	add.s32 	%r461, %r646, %r69;
	shl.b32 	%r462, %r461, 2;
	mov.u32 	%r463, s_mem;
	add.s32 	%r464, %r463, %r462;
	ld.shared.f32 	%f227, [%r464];
	mul.f32 	%f228, %f227, %f444;
	st.shared.f32 	[%r464], %f228;
	add.s32 	%r646, %r646, 32;
	setp.lt.s32 	%p49, %r646, %r113;
	@%p49 bra 	$L__BB0_80;
$L__BB0_81:
	setp.ge.s32 	%p50, %r49, %r112;
	@%p50 bra 	$L__BB0_83;
	div.rn.f32 	%f230, %f443, %f76;
	// begin inline asm
	{  cvt.rn.f16.f32 %rs58, %f230;}

	// end inline asm
	bra.uni 	$L__BB0_84;
$L__BB0_83:
	mov.f32 	%f229, 0f00000000;
	// begin inline asm
	{  cvt.rn.f16.f32 %rs58, %f229;}

	// end inline asm
$L__BB0_84:
	shl.b32 	%r465, %r645, 5;
	add.s32 	%r466, %r465, %r1;
	shl.b32 	%r467, %r466, 1;
	add.s32 	%r468, %r11, %r467;
	st.shared.u16 	[%r468], %rs58;
	add.s32 	%r645, %r645, %r3;
	setp.lt.u32 	%p51, %r645, %r4;
	@%p51 bra 	$L__BB0_70;
$L__BB0_85:
	setp.lt.s32 	%p52, %r113, 1;
	bar.sync 	0;
	mov.b32 	%r469, 32;
	wmma.load.a.sync.aligned.row.m16n16k16.shared.f16 	{%r80, %r79, %r78, %r77, %r76, %r75, %r74, %r73}, [%r37], %r469;
	add.s32 	%r470, %r37, 32;
	wmma.load.a.sync.aligned.row.m16n16k16.shared.f16 	{%r88, %r87, %r86, %r85, %r84, %r83, %r82, %r81}, [%r470], %r469;
	@%p52 bra 	$L__BB0_93;
	setp.lt.u32 	%p53, %r38, 96;
	mov.b32 	%r649, 0;
	@%p53 bra 	$L__BB0_89;
	mov.b32 	%r649, 0;
	mov.u32 	%r648, %r649;
$L__BB0_88:
	shl.b32 	%r473, %r650, 4;
	and.b32  	%r474, %r473, 16;
	add.s32 	%r475, %r35, %r474;
	add.s32 	%r476, %r475, %r649;
	shl.b32 	%r477, %r476, 2;
	mov.u32 	%r478, s_mem;
	add.s32 	%r479, %r478, %r477;
	wmma.load.c.sync.aligned.row.m16n16k16.shared.f32 	{%f231, %f232, %f233, %f234, %f235, %f236, %f237, %f238}, [%r479], %r113;
	add.s32 	%r480, %r649, %r474;
	shl.b32 	%r481, %r480, 6;
	add.s32 	%r482, %r34, %r481;
	mov.b32 	%r483, 32;
	wmma.load.b.sync.aligned.col.m16n16k16.shared.f16 	{%r484, %r485, %r486, %r487, %r488, %r489, %r490, %r491}, [%r482], %r483;
	wmma.mma.sync.aligned.row.col.m16n16k16.f32.f32 {%f239, %f240, %f241, %f242, %f243, %f244, %f245, %f246}, {%r80, %r79, %r78, %r77, %r76, %r75, %r74, %r73}, {%r484, %r485, %r486, %r487, %r488, %r489, %r490, %r491}, {%f231, %f232, %f233, %f234, %f235, %f236, %f237, %f238};
	add.s32 	%r492, %r482, 32;
	wmma.load.b.sync.aligned.col.m16n16k16.shared.f16 	{%r493, %r494, %r495, %r496, %r497, %r498, %r499, %r500}, [%r492], %r483;
	wmma.mma.sync.aligned.row.col.m16n16k16.f32.f32 {%f247, %f248, %f249, %f250, %f251, %f252, %f253, %f254}, {%r88, %r87, %r86, %r85, %r84, %r83, %r82, %r81}, {%r493, %r494, %r495, %r496, %r497, %r498, %r499, %r500}, {%f239, %f240, %f241, %f242, %f243, %f244, %f245, %f246};
	wmma.store.d.sync.aligned.row.m16n16k16.shared.f32 	[%r479], {%f247, %f248, %f249, %f250, %f251, %f252, %f253, %f254}, %r113;
	add.s32 	%r501, %r479, 128;
	wmma.load.c.sync.aligned.row.m16n16k16.shared.f32 	{%f255, %f256, %f257, %f258, %f259, %f260, %f261, %f262}, [%r501], %r113;
	add.s32 	%r502, %r482, 2048;
	wmma.load.b.sync.aligned.col.m16n16k16.shared.f16 	{%r503, %r504, %r505, %r506, %r507, %r508, %r509, %r510}, [%r502], %r483;
	wmma.mma.sync.aligned.row.col.m16n16k16.f32.f32 {%f263, %f264, %f265, %f266, %f267, %f268, %f269, %f270}, {%r80, %r79, %r78, %r77, %r76, %r75, %r74, %r73}, {%r503, %r504, %r505, %r506, %r507, %r508, %r509, %r510}, {%f255, %f256, %f257, %f258, %f259, %f260, %f261, %f262};
	add.s32 	%r511, %r482, 2080;
	wmma.load.b.sync.aligned.col.m16n16k16.shared.f16 	{%r512, %r513, %r514, %r515, %r516, %r517, %r518, %r519}, [%r511], %r483;
	wmma.mma.sync.aligned.row.col.m16n16k16.f32.f32 {%f271, %f272, %f273, %f274, %f275, %f276, %f277, %f278}, {%r88, %r87, %r86, %r85, %r84, %r83, %r82, %r81}, {%r512, %r513, %r514, %r515, %r516, %r517, %r518, %r519}, {%f263, %f264, %f265, %f266, %f267, %f268, %f269, %f270};
	wmma.store.d.sync.aligned.row.m16n16k16.shared.f32 	[%r501], {%f271, %f272, %f273, %f274, %f275, %f276, %f277, %f278}, %r113;
	add.s32 	%r520, %r479, 256;
	wmma.load.c.sync.aligned.row.m16n16k16.shared.f32 	{%f279, %f280, %f281, %f282, %f283, %f284, %f285, %f286}, [%r520], %r113;
	add.s32 	%r521, %r482, 4096;
	wmma.load.b.sync.aligned.col.m16n16k16.shared.f16 	{%r522, %r523, %r524, %r525, %r526, %r527, %r528, %r529}, [%r521], %r483;
	wmma.mma.sync.aligned.row.col.m16n16k16.f32.f32 {%f287, %f288, %f289, %f290, %f291, %f292, %f293, %f294}, {%r80, %r79, %r78, %r77, %r76, %r75, %r74, %r73}, {%r522, %r523, %r524, %r525, %r526, %r527, %r528, %r529}, {%f279, %f280, %f281, %f282, %f283, %f284, %f285, %f286};
	add.s32 	%r530, %r482, 4128;
	wmma.load.b.sync.aligned.col.m16n16k16.shared.f16 	{%r531, %r532, %r533, %r534, %r535, %r536, %r537, %r538}, [%r530], %r483;
	wmma.mma.sync.aligned.row.col.m16n16k16.f32.f32 {%f295, %f296, %f297, %f298, %f299, %f300, %f301, %f302}, {%r88, %r87, %r86, %r85, %r84, %r83, %r82, %r81}, {%r531, %r532, %r533, %r534, %r535, %r536, %r537, %r538}, {%f287, %f288, %f289, %f290, %f291, %f292, %f293, %f294};
	wmma.store.d.sync.aligned.row.m16n16k16.shared.f32 	[%r520], {%f295, %f296, %f297, %f298, %f299, %f300, %f301, %f302}, %r113;
	add.s32 	%r539, %r479, 384;
	wmma.load.c.sync.aligned.row.m16n16k16.shared.f32 	{%f303, %f304, %f305, %f306, %f307, %f308, %f309, %f310}, [%r539], %r113;
	add.s32 	%r540, %r482, 6144;
	wmma.load.b.sync.aligned.col.m16n16k16.shared.f16 	{%r541, %r542, %r543, %r544, %r545, %r546, %r547, %r548}, [%r540], %r483;
	wmma.mma.sync.aligned.row.col.m16n16k16.f32.f32 {%f311, %f312, %f313, %f314, %f315, %f316, %f317, %f318}, {%r80, %r79, %r78, %r77, %r76, %r75, %r74, %r73}, {%r541, %r542, %r543, %r544, %r545, %r546, %r547, %r548}, {%f303, %f304, %f305, %f306, %f307, %f308, %f309, %f310};
	add.s32 	%r549, %r482, 6176;
	wmma.load.b.sync.aligned.col.m16n16k16.shared.f16 	{%r550, %r551, %r552, %r553, %r554, %r555, %r556, %r557}, [%r549], %r483;
	wmma.mma.sync.aligned.row.col.m16n16k16.f32.f32 {%f319, %f320, %f321, %f322, %f323, %f324, %f325, %f326}, {%r88, %r87, %r86, %r85, %r84, %r83, %r82, %r81}, {%r550, %r551, %r552, %r553, %r554, %r555, %r556, %r557}, {%f311, %f312, %f313, %f314, %f315, %f316, %f317, %f318};
	wmma.store.d.sync.aligned.row.m16n16k16.shared.f32 	[%r539], {%f319, %f320, %f321, %f322, %f323, %f324, %f325, %f326}, %r113;
	add.s32 	%r649, %r649, 128;
	add.s32 	%r648, %r648, 4;
	setp.ne.s32 	%p54, %r648, %r40;
	@%p54 bra 	$L__BB0_88;
$L__BB0_89:
	setp.eq.s32 	%p55, %r39, 0;
	@%p55 bra 	$L__BB0_93;
	setp.eq.s32 	%p56, %r39, 1;
	shl.b32 	%r558, %r650, 4;
	and.b32  	%r559, %r558, 16;
	add.s32 	%r560, %r35, %r559;
	add.s32 	%r561, %r560, %r649;
	shl.b32 	%r562, %r561, 2;
	mov.u32 	%r563, s_mem;
	add.s32 	%r94, %r563, %r562;
	wmma.load.c.sync.aligned.row.m16n16k16.shared.f32 	{%f327, %f328, %f329, %f330, %f331, %f332, %f333, %f334}, [%r94], %r113;
	add.s32 	%r564, %r649, %r559;
	shl.b32 	%r565, %r564, 6;
	add.s32 	%r95, %r34, %r565;
	mov.b32 	%r566, 32;
	wmma.load.b.sync.aligned.col.m16n16k16.shared.f16 	{%r567, %r568, %r569, %r570, %r571, %r572, %r573, %r574}, [%r95], %r566;
	wmma.mma.sync.aligned.row.col.m16n16k16.f32.f32 {%f335, %f336, %f337, %f338, %f339, %f340, %f341, %f342}, {%r80, %r79, %r78, %r77, %r76, %r75, %r74, %r73}, {%r567, %r568, %r569, %r570, %r571, %r572, %r573, %r574}, {%f327, %f328, %f329, %f330, %f331, %f332, %f333, %f334};
	add.s32 	%r575, %r95, 32;
	wmma.load.b.sync.aligned.col.m16n16k16.shared.f16 	{%r576, %r577, %r578, %r579, %r580, %r581, %r582, %r583}, [%r575], %r566;
	wmma.mma.sync.aligned.row.col.m16n16k16.f32.f32 {%f343, %f344, %f345, %f346, %f347, %f348, %f349, %f350}, {%r88, %r87, %r86, %r85, %r84, %r83, %r82, %r81}, {%r576, %r577, %r578, %r579, %r580, %r581, %r582, %r583}, {%f335, %f336, %f337, %f338, %f339, %f340, %f341, %f342};
	wmma.store.d.sync.aligned.row.m16n16k16.shared.f32 	[%r94], {%f343, %f344, %f345, %f346, %f347, %f348, %f349, %f350}, %r113;
	@%p56 bra 	$L__BB0_93;
	setp.eq.s32 	%p57, %r39, 2;
	add.s32 	%r584, %r94, 128;
	wmma.load.c.sync.aligned.row.m16n16k16.shared.f32 	{%f351, %f352, %f353, %f354, %f355, %f356, %f357, %f358}, [%r584], %r113;
	add.s32 	%r585, %r95, 2048;
	mov.b32 	%r586, 32;
	wmma.load.b.sync.aligned.col.m16n16k16.shared.f16 	{%r587, %r588, %r589, %r590, %r591, %r592, %r593, %r594}, [%r585], %r586;
	wmma.mma.sync.aligned.row.col.m16n16k16.f32.f32 {%f359, %f360, %f361, %f362, %f363, %f364, %f365, %f366}, {%r80, %r79, %r78, %r77, %r76, %r75, %r74, %r73}, {%r587, %r588, %r589, %r590, %r591, %r592, %r593, %r594}, {%f351, %f352, %f353, %f354, %f355, %f356, %f357, %f358};
	add.s32 	%r595, %r95, 2080;
	wmma.load.b.sync.aligned.col.m16n16k16.shared.f16 	{%r596, %r597, %r598, %r599, %r600, %r601, %r602, %r603}, [%r595], %r586;
	wmma.mma.sync.aligned.row.col.m16n16k16.f32.f32 {%f367, %f368, %f369, %f370, %f371, %f372, %f373, %f374}, {%r88, %r87, %r86, %r85, %r84, %r83, %r82, %r81}, {%r596, %r597, %r598, %r599, %r600, %r601, %r602, %r603}, {%f359, %f360, %f361, %f362, %f363, %f364, %f365, %f366};
	wmma.store.d.sync.aligned.row.m16n16k16.shared.f32 	[%r584], {%f367, %f368, %f369, %f370, %f371, %f372, %f373, %f374}, %r113;
	@%p57 bra 	$L__BB0_93;
	add.s32 	%r604, %r94, 256;
	wmma.load.c.sync.aligned.row.m16n16k16.shared.f32 	{%f375, %f376, %f377, %f378, %f379, %f380, %f381, %f382}, [%r604], %r113;
	add.s32 	%r605, %r95, 4096;
	mov.b32 	%r606, 32;
	wmma.load.b.sync.aligned.col.m16n16k16.shared.f16 	{%r607, %r608, %r609, %r610, %r611, %r612, %r613, %r614}, [%r605], %r606;
	wmma.mma.sync.aligned.row.col.m16n16k16.f32.f32 {%f383, %f384, %f385, %f386, %f387, %f388, %f389, %f390}, {%r80, %r79, %r78, %r77, %r76, %r75, %r74, %r73}, {%r607, %r608, %r609, %r610, %r611, %r612, %r613, %r614}, {%f375, %f376, %f377, %f378, %f379, %f380, %f381, %f382};
	add.s32 	%r615, %r95, 4128;
	wmma.load.b.sync.aligned.col.m16n16k16.shared.f16 	{%r616, %r617, %r618, %r619, %r620, %r621, %r622, %r623}, [%r615], %r606;
	wmma.mma.sync.aligned.row.col.m16n16k16.f32.f32 {%f391, %f392, %f393, %f394, %f395, %f396, %f397, %f398}, {%r88, %r87, %r86, %r85, %r84, %r83, %r82, %r81}, {%r616, %r617, %r618, %r619, %r620, %r621, %r622, %r623}, {%f383, %f384, %f385, %f386, %f387, %f388, %f389, %f390};
	wmma.store.d.sync.aligned.row.m16n16k16.shared.f32 	[%r604], {%f391, %f392, %f393, %f394, %f395, %f396, %f397, %f398}, %r113;
$L__BB0_93:
	bar.sync 	0;
	add.s32 	%r639, %r639, 1;
	add.s32 	%r624, %r112, 31;
	shr.u32 	%r625, %r624, 5;
	setp.eq.s32 	%p58, %r639, %r625;
	@%p58 bra 	$L__BB0_42;
	bra.uni 	$L__BB0_36;

}


// ===== COMPILED SASS (sm_100) =====

	.target	sm_100

	.elftype	@"ET_EXEC"


//--------------------- .note.nv.tkinfo           --------------------------
	.section	.note.nv.tkinfo,"",@"SHT_NOTE"
	.sectionflags	@"SHF_NOTE_NV_TKINFO"
	.tkinfo
        /*0018*/ 	.word	0x00000002
        /*0030*/ 	.string	""
        /*0030*/ 	.string	"ptxas"
        /*0030*/ 	.string	"Cuda compilation tools, release 13.0, V13.0.88"
        /*0030*/ 	.string	"Build cuda_13.0.r13.0/compiler.36424714_0"
        /*0030*/ 	.string	"-arch sm_100 -m 64 "



//--------------------- .note.nv.cuinfo           --------------------------
	.section	.note.nv.cuinfo,"",@"SHT_NOTE"
	.sectionflags	@"SHF_NOTE_NV_CUINFO"
        /*0018*/ 	.short	0x0002
        /*001a*/ 	.short	0x0064
        /*001c*/ 	.short	0x0082
	.zero		2


//--------------------- .nv.info                  --------------------------
	.section	.nv.info,"",@"SHT_CUDA_INFO"
	.align	4


	//----- nvinfo : EIATTR_REGCOUNT
	.align		4
        /*0000*/ 	.byte	0x04, 0x2f
        /*0002*/ 	.short	(.L_1 - .L_0)
	.align		4
.L_0:
        /*0004*/ 	.word	index@(_Z10flash_attnPK6__halfS1_S1_PS_iif)
        /*0008*/ 	.word	0x00000037


	//----- nvinfo : EIATTR_FRAME_SIZE
	.align		4
.L_1:
        /*000c*/ 	.byte	0x04, 0x11
        /*000e*/ 	.short	(.L_3 - .L_2)
	.align		4
.L_2:
        /*0010*/ 	.word	index@($__internal_0_$__cuda_sm3x_div_rn_noftz_f32_slowpath)
        /*0014*/ 	.word	0x00000000


	//----- nvinfo : EIATTR_FRAME_SIZE
	.align		4
.L_3:
        /*0018*/ 	.byte	0x04, 0x11
        /*001a*/ 	.short	(.L_5 - .L_4)
	.align		4
.L_4:
        /*001c*/ 	.word	index@(_Z10flash_attnPK6__halfS1_S1_PS_iif)
        /*0020*/ 	.word	0x00000000


	//----- nvinfo : EIATTR_MIN_STACK_SIZE
	.align		4
.L_5:
        /*0024*/ 	.byte	0x04, 0x12
        /*0026*/ 	.short	(.L_7 - .L_6)
	.align		4
.L_6:
        /*0028*/ 	.word	index@(_Z10flash_attnPK6__halfS1_S1_PS_iif)
        /*002c*/ 	.word	0x00000000
.L_7:


//--------------------- .nv.compat                --------------------------
	.section	.nv.compat,"",@"SHT_CUDA_COMPAT_INFO"
	.align	4
        /*0000*/ 	.byte	0x02, 0x09, 0x00, 0x00, 0x02, 0x02, 0x01, 0x00, 0x02, 0x05, 0x05, 0x00, 0x03, 0x07, 0x01, 0x01
        /*0010*/ 	.byte	0x02, 0x03, 0x00, 0x00, 0x02, 0x06, 0x01, 0x00, 0x04, 0x0b, 0x08, 0x00, 0x01, 0x00, 0x00, 0x00
        /*0020*/ 	.byte	0x00, 0x00, 0x00, 0x00


//--------------------- .nv.info._Z10flash_attnPK6__halfS1_S1_PS_iif --------------------------
	.section	.nv.info._Z10flash_attnPK6__halfS1_S1_PS_iif,"",@"SHT_CUDA_INFO"
	.sectionflags	@""
	.align	4


	//----- nvinfo : EIATTR_CUDA_API_VERSION
	.align		4
        /*0000*/ 	.byte	0x04, 0x37
        /*0002*/ 	.short	(.L_9 - .L_8)
.L_8:
        /*0004*/ 	.word	0x00000082


	//----- nvinfo : EIATTR_KPARAM_INFO
	.align		4
.L_9:
        /*0008*/ 	.byte	0x04, 0x17
        /*000a*/ 	.short	(.L_11 - .L_10)
.L_10:
        /*000c*/ 	.word	0x00000000
        /*0010*/ 	.short	0x0006
        /*0012*/ 	.short	0x0028
        /*0014*/ 	.byte	0x00, 0xf0, 0x11, 0x00


	//----- nvinfo : EIATTR_KPARAM_INFO
	.align		4
.L_11:
        /*0018*/ 	.byte	0x04, 0x17
        /*001a*/ 	.short	(.L_13 - .L_12)
.L_12:
        /*001c*/ 	.word	0x00000000
        /*0020*/ 	.short	0x0005
        /*0022*/ 	.short	0x0024
        /*0024*/ 	.byte	0x00, 0xf0, 0x11, 0x00


	//----- nvinfo : EIATTR_KPARAM_INFO
	.align		4
.L_13:
        /*0028*/ 	.byte	0x04, 0x17
        /*002a*/ 	.short	(.L_15 - .L_14)
.L_14:
        /*002c*/ 	.word	0x00000000
        /*0030*/ 	.short	0x0004
        /*0032*/ 	.short	0x0020
        /*0034*/ 	.byte	0x00, 0xf0, 0x11, 0x00


	//----- nvinfo : EIATTR_KPARAM_INFO
	.align		4
.L_15:
        /*0038*/ 	.byte	0x04, 0x17
        /*003a*/ 	.short	(.L_17 - .L_16)
.L_16:
        /*003c*/ 	.word	0x00000000
        /*0040*/ 	.short	0x0003
        /*0042*/ 	.short	0x0018
        /*0044*/ 	.byte	0x00, 0xf5, 0x21, 0x00


	//----- nvinfo : EIATTR_KPARAM_INFO
	.align		4
.L_17:
        /*0048*/ 	.byte	0x04, 0x17
        /*004a*/ 	.short	(.L_19 - .L_18)
.L_18:
        /*004c*/ 	.word	0x00000000
        /*0050*/ 	.short	0x0002
        /*0052*/ 	.short	0x0010
        /*0054*/ 	.byte	0x00, 0xf5, 0x21, 0x00


	//----- nvinfo : EIATTR_KPARAM_INFO
	.align		4
.L_19:
        /*0058*/ 	.byte	0x04, 0x17
        /*005a*/ 	.short	(.L_21 - .L_20)
.L_20:
        /*005c*/ 	.word	0x00000000
        /*0060*/ 	.short	0x0001
        /*0062*/ 	.short	0x0008
        /*0064*/ 	.byte	0x00, 0xf5, 0x21, 0x00


	//----- nvinfo : EIATTR_KPARAM_INFO
	.align		4
.L_21:
        /*0068*/ 	.byte	0x04, 0x17
        /*006a*/ 	.short	(.L_23 - .L_22)
.L_22:
        /*006c*/ 	.word	0x00000000
        /*0070*/ 	.short	0x0000
        /*0072*/ 	.short	0x0000
        /*0074*/ 	.byte	0x00, 0xf5, 0x21, 0x00


	//----- nvinfo : EIATTR_SPARSE_MMA_MASK
	.align		4
.L_23:
        /*0078*/ 	.byte	0x03, 0x50
        /*007a*/ 	.short	0x0000


	//----- nvinfo : EIATTR_WMMA_USED
	.align		4
        /*007c*/ 	.byte	0x01, 0x2b
	.zero		2


	//----- nvinfo : EIATTR_MAXREG_COUNT
	.align		4
        /*0080*/ 	.byte	0x03, 0x1b
        /*0082*/ 	.short	0x00ff


	//----- nvinfo : EIATTR_NUM_BARRIERS
	.align		4
        /*0084*/ 	.byte	0x02, 0x4c
        /*0086*/ 	.byte	0x01
	.zero		1


	//----- nvinfo : EIATTR_MERCURY_ISA_VERSION
	.align		4
        /*0088*/ 	.byte	0x03, 0x5f
        /*008a*/ 	.short	0x0101


	//----- nvinfo : EIATTR_COOP_GROUP_MASK_REGIDS
	.align		4
        /*008c*/ 	.byte	0x04, 0x29
        /*008e*/ 	.short	(.L_25 - .L_24)


	//   ....[0]....
.L_24:
        /*0090*/ 	.word	0xffffffff


	//   ....[1]....
        /*0094*/ 	.word	0xffffffff


	//   ....[2]....
        /*0098*/ 	.word	0xffffffff


	//   ....[3]....
        /*009c*/ 	.word	0xffffffff


	//   ....[4]....
        /*00a0*/ 	.word	0xffffffff


	//   ....[5]....
        /*00a4*/ 	.word	0xffffffff


	//   ....[6]....
        /*00a8*/ 	.word	0xffffffff


	//   ....[7]....
        /*00ac*/ 	.word	0xffffffff


	//   ....[8]....
        /*00b0*/ 	.word	0xffffffff


	//   ....[9]....
        /*00b4*/ 	.word	0xffffffff


	//   ....[10]....
        /*00b8*/ 	.word	0xffffffff


	//   ....[11]....
        /*00bc*/ 	.word	0xffffffff


	//   ....[12]....
        /*00c0*/ 	.word	0xffffffff


	//   ....[13]....
        /*00c4*/ 	.word	0x05000015


	//   ....[14]....
        /*00c8*/ 	.word	0x05000015


	//   ....[15]....
        /*00cc*/ 	.word	0x05000015


	//   ....[16]....
        /*00d0*/ 	.word	0x05000015


	//   ....[17]....
        /*00d4*/ 	.word	0x05000015


	//   ....[18]....
        /*00d8*/ 	.word	0x05000015


	//   ....[19]....
        /*00dc*/ 	.word	0x05000015


	//   ....[20]....
        /*00e0*/ 	.word	0x05000015


	//   ....[21]....
        /*00e4*/ 	.word	0x05000015


	//   ....[22]....
        /*00e8*/ 	.word	0x05000015


	//   ....[23]....
        /*00ec*/ 	.word	0x05000015


	//   ....[24]....
        /*00f0*/ 	.word	0x05000015


	//   ....[25]....
        /*00f4*/ 	.word	0x05000015


	//----- nvinfo : EIATTR_COOP_GROUP_INSTR_OFFSETS
	.align		4
.L_25:
        /*00f8*/ 	.byte	0x04, 0x28
        /*00fa*/ 	.short	(.L_27 - .L_26)


	//   ....[0]....
.L_26:
        /*00fc*/ 	.word	0x00001ff0


	//   ....[1]....
        /*0100*/ 	.word	0x00002010


	//   ....[2]....
        /*0104*/ 	.word	0x00002040


	//   ....[3]....
        /*0108*/ 	.word	0x00002070


	//   ....[4]....
        /*010c*/ 	.word	0x00002090


	//   ....[5]....
        /*0110*/ 	.word	0x000020b0


	//   ....[6]....
        /*0114*/ 	.word	0x00002310


	//   ....[7]....
        /*0118*/ 	.word	0x00002330


	//   ....[8]....
        /*011c*/ 	.word	0x00002350


	//   ....[9]....
        /*0120*/ 	.word	0x00002370


	//   ....[10]....
        /*0124*/ 	.word	0x00002390


	//   ....[11]....
        /*0128*/ 	.word	0x000023c0


	//   ....[12]....
        /*012c*/ 	.word	0x00002540


	//   ....[13]....
        /*0130*/ 	.word	0x00004300


	//   ....[14]....
        /*0134*/ 	.word	0x000043c0


	//   ....[15]....
        /*0138*/ 	.word	0x00004450


	//   ....[16]....
        /*013c*/ 	.word	0x000044c0


	//   ....[17]....
        /*0140*/ 	.word	0x00004530


	//   ....[18]....
        /*0144*/ 	.word	0x00004590


	//   ....[19]....
        /*0148*/ 	.word	0x00004630


	//   ....[20]....
        /*014c*/ 	.word	0x000046e0


	//   ....[21]....
        /*0150*/ 	.word	0x00004750


	//   ....[22]....
        /*0154*/ 	.word	0x000047c0


	//   ....[23]....
        /*0158*/ 	.word	0x00004830


	//   ....[24]....
        /*015c*/ 	.word	0x000048a0


	//   ....[25]....
        /*0160*/ 	.word	0x00004940


	//----- nvinfo : EIATTR_VRC_CTA_INIT_COUNT
	.align		4
.L_27:
        /*0164*/ 	.byte	0x02, 0x4a
	.zero		1
	.zero		1


	//----- nvinfo : EIATTR_EXIT_INSTR_OFFSETS
	.align		4
        /*0168*/ 	.byte	0x04, 0x1c
        /*016a*/ 	.short	(.L_29 - .L_28)


	//   ....[0]....
.L_28:
        /*016c*/ 	.word	0x000036d0


	//   ....[1]....
        /*0170*/ 	.word	0x00004290


	//----- nvinfo : EIATTR_CRS_STACK_SIZE
	.align		4
.L_29:
        /*0174*/ 	.byte	0x04, 0x1e
        /*0176*/ 	.short	(.L_31 - .L_30)
.L_30:
        /*0178*/ 	.word	0x00000000


	//----- nvinfo : EIATTR_CBANK_PARAM_SIZE
	.align		4
.L_31:
        /*017c*/ 	.byte	0x03, 0x19
        /*017e*/ 	.short	0x002c


	//----- nvinfo : EIATTR_PARAM_CBANK
	.align		4
        /*0180*/ 	.byte	0x04, 0x0a
        /*0182*/ 	.short	(.L_33 - .L_32)
	.align		4
.L_32:
        /*0184*/ 	.word	index@(.nv.constant0._Z10flash_attnPK6__halfS1_S1_PS_iif)
        /*0188*/ 	.short	0x0380
        /*018a*/ 	.short	0x002c


	//----- nvinfo : EIATTR_SW_WAR
	.align		4
.L_33:
        /*018c*/ 	.byte	0x04, 0x36
        /*018e*/ 	.short	(.L_35 - .L_34)
.L_34:
        /*0190*/ 	.word	0x00000008
.L_35:


//--------------------- .nv.callgraph             --------------------------
	.section	.nv.callgraph,"",@"SHT_CUDA_CALLGRAPH"
	.align	4
	.sectionentsize	8
	.align		4
        /*0000*/ 	.word	0x00000000
	.align		4
        /*0004*/ 	.word	0xffffffff
	.align		4
        /*0008*/ 	.word	0x00000000
	.align		4
        /*000c*/ 	.word	0xfffffffe
	.align		4
        /*0010*/ 	.word	0x00000000
	.align		4
        /*0014*/ 	.word	0xfffffffd
	.align		4
        /*0018*/ 	.word	0x00000000
	.align		4
        /*001c*/ 	.word	0xfffffffc


//--------------------- .text._Z10flash_attnPK6__halfS1_S1_PS_iif --------------------------
	.section	.text._Z10flash_attnPK6__halfS1_S1_PS_iif,"ax",@progbits
	.align	128
        .global         _Z10flash_attnPK6__halfS1_S1_PS_iif
        .type           _Z10flash_attnPK6__halfS1_S1_PS_iif,@function
        .size           _Z10flash_attnPK6__halfS1_S1_PS_iif,(.L_x_94 - _Z10flash_attnPK6__halfS1_S1_PS_iif)
        .other          _Z10flash_attnPK6__halfS1_S1_PS_iif,@"STO_CUDA_ENTRY STV_DEFAULT"
_Z10flash_attnPK6__halfS1_S1_PS_iif:
.text._Z10flash_attnPK6__halfS1_S1_PS_iif:
[----:B------:R-:W-:Y:S01]  /*0000*/  LDC R1, c[0x0][0x37c] ;  /* 0x0000df00ff017b82 */ /* 0x000fe20000000800 */
[----:B------:R-:W0:Y:S07]  /*0010*/  S2R R6, SR_TID.X ;  /* 0x0000000000067919 */ /* 0x000e2e0000002100 */
[----:B------:R-:W1:Y:S01]  /*0020*/  LDC R0, c[0x0][0x364] ;  /* 0x0000d900ff007b82 */ /* 0x000e620000000800 */
[----:B------:R-:W2:Y:S01]  /*0030*/  LDCU UR4, c[0x0][0x3a4] ;  /* 0x00007480ff0477ac */ /* 0x000ea20008000800 */
[----:B------:R-:W-:Y:S01]  /*0040*/  MOV R3, 0x400 ;  /* 0x0000040000037802 */ /* 0x000fe20000000f00 */
[----:B------:R-:W3:Y:S01]  /*0050*/  S2R R8, SR_CgaCtaId ;  /* 0x0000000000087919 */ /* 0x000ee20000008800 */
[----:B------:R-:W-:Y:S01]  /*0060*/  BSSY.RECONVERGENT B0, `(.L_x_0) ;  /* 0x000007f000007945 */ /* 0x000fe20003800200 */
[----:B------:R-:W4:Y:S01]  /*0070*/  LDCU.64 UR6, c[0x0][0x358] ;  /* 0x00006b00ff0677ac */ /* 0x000f220008000a00 */
[----:B------:R-:W5:Y:S01]  /*0080*/  S2R R7, SR_TID.Y ;  /* 0x0000000000077919 */ /* 0x000f620000002200 */
[----:B--2---:R-:W-:-:S02]  /*0090*/  IMAD.U32 R33, RZ, RZ, UR4 ;  /* 0x00000004ff217e24 */ /* 0x004fc4000f8e00ff */
[----:B-1----:R-:W-:-:S04]  /*00a0*/  IMAD.SHL.U32 R4, R0, 0x8, RZ ;  /* 0x0000000800047824 */ /* 0x002fc800078e00ff */
[----:B------:R-:W-:Y:S01]  /*00b0*/  IMAD R2, R4, R33, RZ ;  /* 0x0000002104027224 */ /* 0x000fe200078e02ff */
[----:B0-----:R-:W-:Y:S02]  /*00c0*/  ISETP.GT.U32.AND P0, PT, R6, 0x7, PT ;  /* 0x000000070600780c */ /* 0x001fe40003f04070 */
[----:B---3--:R-:W-:Y:S01]  /*00d0*/  LEA R3, R8, R3, 0x18 ;  /* 0x0000000308037211 */ /* 0x008fe200078ec0ff */
[----:B-----5:R-:W-:-:S03]  /*00e0*/  IMAD.SHL.U32 R5, R7, 0x8, RZ ;  /* 0x0000000807057824 */ /* 0x020fc600078e00ff */
[----:B------:R-:W-:-:S07]  /*00f0*/  LEA R32, R2, R3, 0x2 ;  /* 0x0000000302207211 */ /* 0x000fce00078e10ff */
[----:B------:R-:W-:Y:S02]  /*0100*/  @!P0 IMAD.IADD R8, R5, 0x1, R6 ;  /* 0x0000000105088824 */ /* 0x000fe400078e0206 */
[----:B------:R-:W-:Y:S02]  /*0110*/  IMAD R5, R0, 0x20, R32 ;  /* 0x0000002000057824 */ /* 0x000fe400078e0220 */
[----:B------:R-:W-:Y:S01]  /*0120*/  @!P0 IMAD.MOV.U32 R10, RZ, RZ, -0x800000 ;  /* 0xff800000ff0a8424 */ /* 0x000fe200078e00ff */
[C---:B------:R-:W-:Y:S01]  /*0130*/  @!P0 LEA R9, R8.reuse, R32, 0x2 ;  /* 0x0000002008098211 */ /* 0x040fe200078e10ff */
[--C-:B------:R-:W-:Y:S02]  /*0140*/  @!P0 IMAD R8, R8, 0x4, R5.reuse ;  /* 0x0000000408088824 */ /* 0x100fe400078e0205 */
[C---:B------:R-:W-:Y:S02]  /*0150*/  IMAD R5, R0.reuse, 0x20, R5 ;  /* 0x0000002000057824 */ /* 0x040fe400078e0205 */
[----:B------:R0:W-:Y:S02]  /*0160*/  @!P0 STS [R9], R10 ;  /* 0x0000000a09008388 */ /* 0x0001e40000000800 */
[----:B------:R-:W-:-:S02]  /*0170*/  IMAD R5, R0, 0x400, R5 ;  /* 0x0000040000057824 */ /* 0x000fc400078e0205 */
[----:B------:R0:W-:Y:S01]  /*0180*/  @!P0 STS [R8], RZ ;  /* 0x000000ff08008388 */ /* 0x0001e20000000800 */
[----:B------:R-:W-:Y:S02]  /*0190*/  ISETP.GE.U32.AND P0, PT, R7, R4, PT ;  /* 0x000000040700720c */ /* 0x000fe40003f06070 */
[----:B------:R-:W-:-:S11]  /*01a0*/  LEA R5, R0, R5, 0x9 ;  /* 0x0000000500057211 */ /* 0x000fd600078e48ff */
[----:B0---4-:R-:W-:Y:S05]  /*01b0*/  @P0 BRA `(.L_x_1) ;  /* 0x0000000400a40947 */ /* 0x011fea0003800000 */
[----:B------:R-:W0:Y:S01]  /*01c0*/  S2UR UR4, SR_CTAID.X ;  /* 0x00000000000479c3 */ /* 0x000e220000002500 */
[----:B------:R-:W-:Y:S01]  /*01d0*/  LOP3.LUT R8, RZ, R6, RZ, 0x33, !PT ;  /* 0x00000006ff087212 */ /* 0x000fe200078e33ff */
[C---:B------:R-:W-:Y:S01]  /*01e0*/  VIADD R14, R6.reuse, 0x20 ;  /* 0x00000020060e7836 */ /* 0x040fe20000000000 */
[C---:B------:R-:W-:Y:S01]  /*01f0*/  IADD3 R16, PT, PT, R6.reuse, 0x60, RZ ;  /* 0x0000006006107810 */ /* 0x040fe20007ffe0ff */
[----:B------:R-:W-:Y:S02]  /*0200*/  VIADD R15, R6, 0x40 ;  /* 0x00000040060f7836 */ /* 0x000fe40000000000 */
[----:B------:R-:W-:Y:S02]  /*0210*/  IMAD.IADD R13, R8, 0x1, R33 ;  /* 0x00000001080d7824 */ /* 0x000fe400078e0221 */
[----:B------:R-:W-:-:S03]  /*0220*/  IMAD.MOV.U32 R17, RZ, RZ, R7 ;  /* 0x000000ffff117224 */ /* 0x000fc600078e0007 */
[----:B------:R-:W-:Y:S01]  /*0230*/  LOP3.LUT R26, R13, 0x60, RZ, 0xc0, !PT ;  /* 0x000000600d1a7812 */ /* 0x000fe200078ec0ff */
[----:B0-----:R-:W-:-:S07]  /*0240*/  IMAD R12, R4, UR4, RZ ;  /* 0x00000004040c7c24 */ /* 0x001fce000f8e02ff */
.L_x_13:
[----:B0-----:R-:W0:Y:S01]  /*0250*/  LDCU UR4, c[0x0][0x3a4] ;  /* 0x00007480ff0477ac */ /* 0x001e220008000800 */
[----:B------:R-:W-:Y:S01]  /*0260*/  BSSY.RECONVERGENT B1, `(.L_x_2) ;  /* 0x000005b000017945 */ /* 0x000fe20003800200 */
[----:B0-----:R-:W-:-:S05]  /*0270*/  IMAD.U32 R33, RZ, RZ, UR4 ;  /* 0x00000004ff217e24 */ /* 0x001fca000f8e00ff */
[----:B------:R-:W-:-:S13]  /*0280*/  ISETP.GE.AND P0, PT, R6, R33, PT ;  /* 0x000000210600720c */ /* 0x000fda0003f06270 */
[----:B-1234-:R-:W-:Y:S05]  /*0290*/  @P0 BRA `(.L_x_3) ;  /* 0x00000004005c0947 */ /* 0x01efea0003800000 */
[----:B------:R-:W-:Y:S01]  /*02a0*/  ISETP.NE.AND P0, PT, R26, 0x60, PT ;  /* 0x000000601a00780c */ /* 0x000fe20003f05270 */
[----:B------:R-:W-:Y:S01]  /*02b0*/  IMAD.IADD R22, R12, 0x1, R17 ;  /* 0x000000010c167824 */ /* 0x000fe200078e0211 */
[----:B------:R-:W-:Y:S01]  /*02c0*/  BSSY.RECONVERGENT B2, `(.L_x_4) ;  /* 0x000002a000027945 */ /* 0x000fe20003800200 */
[----:B------:R-:W-:Y:S02]  /*02d0*/  MOV R18, R6 ;  /* 0x0000000600127202 */ /* 0x000fe40000000f00 */
[----:B------:R-:W-:-:S08]  /*02e0*/  IMAD R23, R22, R33, RZ ;  /* 0x0000002116177224 */ /* 0x000fd000078e02ff */
[----:B------:R-:W-:Y:S05]  /*02f0*/  @!P0 BRA `(.L_x_5) ;  /* 0x0000000000988947 */ /* 0x000fea0003800000 */
[----:B------:R-:W0:Y:S02]  /*0300*/  LDCU UR4, c[0x0][0x3a0] ;  /* 0x00007400ff0477ac */ /* 0x000e240008000800 */
[----:B0-----:R-:W-:-:S13]  /*0310*/  ISETP.GE.AND P0, PT, R22, UR4, PT ;  /* 0x0000000416007c0c */ /* 0x001fda000bf06270 */
[----:B------:R-:W0:Y:S01]  /*0320*/  @!P0 LDC.64 R8, c[0x0][0x380] ;  /* 0x0000e000ff088b82 */ /* 0x000e220000000a00 */
[----:B------:R-:W-:Y:S01]  /*0330*/  @!P0 IMAD.IADD R11, R23, 0x1, R6 ;  /* 0x00000001170b8824 */ /* 0x000fe200078e0206 */
[----:B------:R-:W-:-:S03]  /*0340*/  @P0 PRMT R10, RZ, 0x7610, R10 ;  /* 0x00007610ff0a0816 */ /* 0x000fc6000000000a */
[----:B0-----:R-:W-:-:S05]  /*0350*/  @!P0 IMAD.WIDE R8, R11, 0x2, R8 ;  /* 0x000000020b088825 */ /* 0x001fca00078e0208 */
[----:B------:R-:W2:Y:S01]  /*0360*/  @!P0 LDG.E.U16.CONSTANT R10, desc[UR6][R8.64] ;  /* 0x00000006080a8981 */ /* 0x000ea2000c1e9500 */
[----:B------:R-:W-:Y:S01]  /*0370*/  IMAD R18, R17, R33, R6 ;  /* 0x0000002111127224 */ /* 0x000fe200078e0206 */
[----:B------:R-:W-:-:S03]  /*0380*/  ISETP.NE.AND P1, PT, R26, RZ, PT ;  /* 0x000000ff1a00720c */ /* 0x000fc60003f25270 */
[C---:B------:R-:W-:Y:S02]  /*0390*/  IMAD R11, R18.reuse, 0x4, R3 ;  /* 0x00000004120b7824 */ /* 0x040fe400078e0203 */
[----:B------:R-:W-:Y:S01]  /*03a0*/  IMAD R19, R18, 0x2, R5 ;  /* 0x0000000212137824 */ /* 0x000fe200078e0205 */
[----:B------:R-:W-:Y:S02]  /*03b0*/  MOV R18, R14 ;  /* 0x0000000e00127202 */ /* 0x000fe40000000f00 */
[----:B------:R0:W-:Y:S04]  /*03c0*/  STS [R11], RZ ;  /* 0x000000ff0b007388 */ /* 0x0001e80000000800 */
[----:B--2---:R0:W-:Y:S01]  /*03d0*/  STS.U16 [R19], R10 ;  /* 0x0000000a13007388 */ /* 0x0041e20000000400 */
[----:B------:R-:W-:Y:S05]  /*03e0*/  @!P1 BRA `(.L_x_5) ;  /* 0x00000000005c9947 */ /* 0x000fea0003800000 */
[----:B------:R-:W1:Y:S01]  /*03f0*/  LDCU.64 UR4, c[0x0][0x380] ;  /* 0x00007000ff0477ac */ /* 0x000e620008000a00 */
[----:B------:R2:W-:Y:S01]  /*0400*/  STS [R11+0x80], RZ ;  /* 0x000080ff0b007388 */ /* 0x0005e20000000800 */
[C---:B------:R-:W-:Y:S01]  /*0410*/  IADD3 R9, P1, PT, R23.reuse, R6, RZ ;  /* 0x0000000617097210 */ /* 0x040fe20007f3e0ff */
[----:B------:R-:W-:Y:S03]  /*0420*/  BSSY.RECONVERGENT B3, `(.L_x_6) ;  /* 0x0000007000037945 */ /* 0x000fe60003800200 */
[----:B0-----:R-:W-:Y:S02]  /*0430*/  LEA.HI.X.SX32 R10, R23, RZ, 0x1, P1 ;  /* 0x000000ff170a7211 */ /* 0x001fe400008f0eff */
[----:B-1----:R-:W-:-:S04]  /*0440*/  LEA R8, P1, R9, UR4, 0x1 ;  /* 0x0000000409087c11 */ /* 0x002fc8000f8208ff */
[--C-:B------:R-:W-:Y:S02]  /*0450*/  LEA.HI.X R9, R9, UR5, R10.reuse, 0x1, P1 ;  /* 0x0000000509097c11 */ /* 0x100fe400088f0c0a */
[----:B------:R-:W-:Y:S01]  /*0460*/  @P0 PRMT R10, RZ, 0x7610, R10 ;  /* 0x00007610ff0a0816 */ /* 0x000fe2000000000a */
[----:B--2---:R-:W-:Y:S06]  /*0470*/  @P0 BRA `(.L_x_7) ;  /* 0x0000000000040947 */ /* 0x004fec0003800000 */
[----:B------:R0:W5:Y:S02]  /*0480*/  LDG.E.U16.CONSTANT R10, desc[UR6][R8.64+0x40] ;  /* 0x00004006080a7981 */ /* 0x000164000c1e9500 */
.L_x_7:
[----:B------:R-:W-:Y:S05]  /*0490*/  BSYNC.RECONVERGENT B3 ;  /* 0x0000000000037941 */ /* 0x000fea0003800200 */
.L_x_6:
[----:B-----5:R1:W-:Y:S01]  /*04a0*/  STS.U16 [R19+0x40], R10 ;  /* 0x0000400a13007388 */ /* 0x0203e20000000400 */
[----:B------:R-:W-:Y:S01]  /*04b0*/  ISETP.NE.AND P1, PT, R26, 0x20, PT ;  /* 0x000000201a00780c */ /* 0x000fe20003f25270 */
[----:B------:R-:W-:-:S12]  /*04c0*/  IMAD.MOV.U32 R18, RZ, RZ, R15 ;  /* 0x000000ffff127224 */ /* 0x000fd800078e000f */
[----:B-1----:R-:W-:Y:S05]  /*04d0*/  @!P1 BRA `(.L_x_5) ;  /* 0x0000000000209947 */ /* 0x002fea0003800000 */
[----:B------:R1:W-:Y:S01]  /*04e0*/  STS [R11+0x100], RZ ;  /* 0x000100ff0b007388 */ /* 0x0003e20000000800 */
[----:B------:R-:W-:Y:S01]  /*04f0*/  BSSY.RECONVERGENT B3, `(.L_x_8) ;  /* 0x0000004000037945 */ /* 0x000fe20003800200 */
[----:B------:R-:W-:-:S03]  /*0500*/  @P0 PRMT R10, RZ, 0x7610, R10 ;  /* 0x00007610ff0a0816 */ /* 0x000fc6000000000a */
[----:B------:R-:W-:Y:S05]  /*0510*/  @P0 BRA `(.L_x_9) ;  /* 0x0000000000040947 */ /* 0x000fea0003800000 */
[----:B------:R2:W5:Y:S02]  /*0520*/  LDG.E.U16.CONSTANT R10, desc[UR6][R8.64+0x80] ;  /* 0x00008006080a7981 */ /* 0x000564000c1e9500 */
.L_x_9:
[----:B------:R-:W-:Y:S05]  /*0530*/  BSYNC.RECONVERGENT B3 ;  /* 0x0000000000037941 */ /* 0x000fea0003800200 */
.L_x_8:
[----:B-----5:R3:W-:Y:S01]  /*0540*/  STS.U16 [R19+0x80], R10 ;  /* 0x0000800a13007388 */ /* 0x0207e20000000400 */
[----:B------:R-:W-:-:S07]  /*0550*/  IMAD.MOV.U32 R18, RZ, RZ, R16 ;  /* 0x000000ffff127224 */ /* 0x000fce00078e0010 */
.L_x_5:
[----:B------:R-:W-:Y:S05]  /*0560*/  BSYNC.RECONVERGENT B2 ;  /* 0x0000000000027941 */ /* 0x000fea0003800200 */
.L_x_4:
[----:B------:R-:W-:-:S13]  /*0570*/  ISETP.GE.U32.AND P0, PT, R13, 0x60, PT ;  /* 0x000000600d00780c */ /* 0x000fda0003f06070 */
[----:B------:R-:W-:Y:S05]  /*0580*/  @!P0 BRA `(.L_x_3) ;  /* 0x0000000000a08947 */ /* 0x000fea0003800000 */
[----:B------:R-:W4:Y:S01]  /*0590*/  LDCU UR4, c[0x0][0x3a0] ;  /* 0x00007400ff0477ac */ /* 0x000f220008000800 */
[----:B------:R-:W-:Y:S02]  /*05a0*/  SHF.R.S32.HI R27, RZ, 0x1f, R23 ;  /* 0x0000001fff1b7819 */ /* 0x000fe40000011417 */
[----:B----4-:R-:W-:-:S13]  /*05b0*/  ISETP.GE.AND P0, PT, R22, UR4, PT ;  /* 0x0000000416007c0c */ /* 0x010fda000bf06270 */
.L_x_12:
[----:B----4-:R-:W4:Y:S01]  /*05c0*/  LDCU UR4, c[0x0][0x3a0] ;  /* 0x00007400ff0477ac */ /* 0x010f220008000800 */
[----:B01-3--:R-:W0:Y:S01]  /*05d0*/  @!P0 LDC.64 R10, c[0x0][0x380] ;  /* 0x0000e000ff0a8b82 */ /* 0x00be220000000a00 */
[C---:B------:R-:W-:Y:S01]  /*05e0*/  IADD3 R19, P2, PT, R23.reuse, R18, RZ ;  /* 0x0000001217137210 */ /* 0x040fe20007f5e0ff */
[----:B--2---:R-:W-:Y:S01]  /*05f0*/  @!P0 IMAD.IADD R9, R23, 0x1, R18 ;  /* 0x0000000117098824 */ /* 0x004fe200078e0212 */
[----:B------:R-:W1:Y:S02]  /*0600*/  LDCU.64 UR8, c[0x0][0x380] ;  /* 0x00007000ff0877ac */ /* 0x000e640008000a00 */
[----:B------:R-:W-:Y:S02]  /*0610*/  LEA.HI.X.SX32 R20, R18, R27, 0x1, P2 ;  /* 0x0000001b12147211 */ /* 0x000fe400010f0eff */
[----:B----4-:R-:W-:Y:S01]  /*0620*/  ISETP.GE.AND P1, PT, R22, UR4, PT ;  /* 0x0000000416007c0c */ /* 0x010fe2000bf26270 */
[----:B------:R-:W2:Y:S01]  /*0630*/  LDCU UR4, c[0x0][0x3a4] ;  /* 0x00007480ff0477ac */ /* 0x000ea20008000800 */
[----:B-1----:R-:W-:Y:S01]  /*0640*/  LEA R8, P2, R19, UR8, 0x1 ;  /* 0x0000000813087c11 */ /* 0x002fe2000f8408ff */
[----:B0-----:R-:W-:-:S03]  /*0650*/  @!P0 IMAD.WIDE R10, R9, 0x2, R10 ;  /* 0x00000002090a8825 */ /* 0x001fc600078e020a */
[--C-:B------:R-:W-:Y:S02]  /*0660*/  LEA.HI.X R9, R19, UR9, R20.reuse, 0x1, P2 ;  /* 0x0000000913097c11 */ /* 0x100fe400090f0c14 */
[----:B------:R0:W5:Y:S05]  /*0670*/  @!P0 LDG.E.U16.CONSTANT R19, desc[UR6][R10.64] ;  /* 0x000000060a138981 */ /* 0x00016a000c1e9500 */
[----:B------:R-:W-:Y:S02]  /*0680*/  @P1 PRMT R20, RZ, 0x7610, R20 ;  /* 0x00007610ff141816 */ /* 0x000fe40000000014 */
[----:B------:R-:W-:-:S04]  /*0690*/  @P1 PRMT R21, RZ, 0x7610, R21 ;  /* 0x00007610ff151816 */ /* 0x000fc80000000015 */
[----:B------:R1:W5:Y:S04]  /*06a0*/  @!P1 LDG.E.U16.CONSTANT R20, desc[UR6][R8.64+0x40] ;  /* 0x0000400608149981 */ /* 0x000368000c1e9500 */
[----:B------:R1:W5:Y:S01]  /*06b0*/  @!P1 LDG.E.U16.CONSTANT R21, desc[UR6][R8.64+0x80] ;  /* 0x0000800608159981 */ /* 0x000362000c1e9500 */
[----:B--2---:R-:W-:Y:S01]  /*06c0*/  MOV R33, UR4 ;  /* 0x0000000400217c02 */ /* 0x004fe20008000f00 */
[----:B------:R-:W-:Y:S01]  /*06d0*/  BSSY.RECONVERGENT B2, `(.L_x_10) ;  /* 0x0000008000027945 */ /* 0x000fe20003800200 */
[----:B0-----:R-:W-:-:S03]  /*06e0*/  @P1 PRMT R10, RZ, 0x7610, R10 ;  /* 0x00007610ff0a1816 */ /* 0x001fc6000000000a */
[----:B------:R-:W-:-:S04]  /*06f0*/  IMAD R24, R17, R33, R18 ;  /* 0x0000002111187224 */ /* 0x000fc800078e0212 */
[C---:B------:R-:W-:Y:S02]  /*0700*/  IMAD R25, R24.reuse, 0x4, R3 ;  /* 0x0000000418197824 */ /* 0x040fe400078e0203 */
[----:B------:R-:W-:Y:S01]  /*0710*/  IMAD R24, R24, 0x2, R5 ;  /* 0x0000000218187824 */ /* 0x000fe200078e0205 */
[----:B------:R-:W-:Y:S01]  /*0720*/  @P0 PRMT R19, RZ, 0x7610, R19 ;  /* 0x00007610ff130816 */ /* 0x000fe20000000013 */
[----:B-1----:R-:W-:Y:S06]  /*0730*/  @P1 BRA `(.L_x_11) ;  /* 0x0000000000041947 */ /* 0x002fec0003800000 */
[----:B------:R0:W5:Y:S02]  /*0740*/  LDG.E.U16.CONSTANT R10, desc[UR6][R8.64+0xc0] ;  /* 0x0000c006080a7981 */ /* 0x000164000c1e9500 */
.L_x_11:
[----:B------:R-:W-:Y:S05]  /*0750*/  BSYNC.RECONVERGENT B2 ;  /* 0x0000000000027941 */ /* 0x000fea0003800200 */
.L_x_10:
[----:B------:R4:W-:Y:S01]  /*0760*/  STS [R25], RZ ;  /* 0x000000ff19007388 */ /* 0x0009e20000000800 */
[----:B------:R-:W-:-:S03]  /*0770*/  VIADD R18, R18, 0x80 ;  /* 0x0000008012127836 */ /* 0x000fc60000000000 */
[----:B-----5:R4:W-:Y:S02]  /*0780*/  STS.U16 [R24], R19 ;  /* 0x0000001318007388 */ /* 0x0209e40000000400 */
[----:B------:R-:W-:Y:S02]  /*0790*/  ISETP.GE.AND P1, PT, R18, R33, PT ;  /* 0x000000211200720c */ /* 0x000fe40003f26270 */
[----:B------:R4:W-:Y:S04]  /*07a0*/  STS [R25+0x80], RZ ;  /* 0x000080ff19007388 */ /* 0x0009e80000000800 */
[----:B------:R4:W-:Y:S04]  /*07b0*/  STS.U16 [R24+0x40], R20 ;  /* 0x0000401418007388 */ /* 0x0009e80000000400 */
[----:B------:R4:W-:Y:S04]  /*07c0*/  STS [R25+0x100], RZ ;  /* 0x000100ff19007388 */ /* 0x0009e80000000800 */
[----:B------:R4:W-:Y:S04]  /*07d0*/  STS.U16 [R24+0x80], R21 ;  /* 0x0000801518007388 */ /* 0x0009e80000000400 */
[----:B------:R4:W-:Y:S04]  /*07e0*/  STS [R25+0x180], RZ ;  /* 0x000180ff19007388 */ /* 0x0009e80000000800 */
[----:B------:R4:W-:Y:S01]  /*07f0*/  STS.U16 [R24+0xc0], R10 ;  /* 0x0000c00a18007388 */ /* 0x0009e20000000400 */
[----:B------:R-:W-:Y:S05]  /*0800*/  @!P1 BRA `(.L_x_12) ;  /* 0xfffffffc006c9947 */ /* 0x000fea000383ffff */
.L_x_3:
[----:B------:R-:W-:Y:S05]  /*0810*/  BSYNC.RECONVERGENT B1 ;  /* 0x0000000000017941 */ /* 0x000fea0003800200 */
.L_x_2:
[----:B------:R-:W-:-:S04]  /*0820*/  IADD3 R17, PT, PT, R0, R17, RZ ;  /* 0x0000001100117210 */ /* 0x000fc80007ffe0ff */
[----:B------:R-:W-:-:S13]  /*0830*/  ISETP.GE.U32.AND P0, PT, R17, R4, PT ;  /* 0x000000041100720c */ /* 0x000fda0003f06070 */
[----:B------:R-:W-:Y:S05]  /*0840*/  @!P0 BRA `(.L_x_13) ;  /* 0xfffffff800808947 */ /* 0x000fea000383ffff */
.L_x_1:
[----:B------:R-:W-:Y:S05]  /*0850*/  BSYNC.RECONVERGENT B0 ;  /* 0x0000000000007941 */ /* 0x000fea0003800200 */
.L_x_0:
[----:B------:R-:W5:Y:S02]  /*0860*/  LDCU UR4, c[0x0][0x3a0] ;  /* 0x00007400ff0477ac */ /* 0x000f640008000800 */
[----:B-----5:R-:W-:-:S09]  /*0870*/  UISETP.GE.AND UP0, UPT, UR4, 0x1, UPT ;  /* 0x000000010400788c */ /* 0x020fd2000bf06270 */
[----:B------:R-:W-:Y:S05]  /*0880*/  BRA.U !UP0, `(.L_x_14) ;  /* 0x0000002d08887547 */ /* 0x000fea000b800000 */
[----:B------:R-:W-:Y:S02]  /*0890*/  IMAD R2, R2, 0x2, R5 ;  /* 0x0000000202027824 */ /* 0x000fe400078e0205 */
[C---:B------:R-:W-:Y:S02]  /*08a0*/  VIADD R3, R33.reuse, 0xffffffff ;  /* 0xffffffff21037836 */ /* 0x040fe40000000000 */
[----:B------:R-:W-:Y:S01]  /*08b0*/  IMAD.MOV.U32 R4, RZ, RZ, RZ ;  /* 0x000000ffff047224 */ /* 0x000fe200078e00ff */
[----:B------:R-:W-:-:S07]  /*08c0*/  LEA R5, R33, R2, 0x6 ;  /* 0x0000000221057211 */ /* 0x000fce00078e30ff */
.L_x_52:
[----:B0-----:R-:W5:Y:S01]  /*08d0*/  S2R R38, SR_TID.X ;  /* 0x0000000000267919 */ /* 0x001f620000002100 */
[----:B------:R-:W-:Y:S01]  /*08e0*/  ISETP.GT.U32.AND P0, PT, R7, 0x1f, PT ;  /* 0x0000001f0700780c */ /* 0x000fe20003f04070 */
[----:B------:R-:W-:Y:S01]  /*08f0*/  BSSY.RECONVERGENT B0, `(.L_x_15) ;  /* 0x00000a1000007945 */ /* 0x000fe20003800200 */
[----:B-----5:R-:W-:-:S11]  /*0900*/  IMAD R39, R4, 0x20, R38 ;  /* 0x0000002004277824 */ /* 0x020fd600078e0226 */
[----:B-1234-:R-:W-:Y:S05]  /*0910*/  @P0 BRA `(.L_x_16) ;  /* 0x0000000800780947 */ /* 0x01efea0003800000 */
[----:B0--34-:R-:W-:-:S07]  /*0920*/  IMAD.MOV.U32 R19, RZ, RZ, R7 ;  /* 0x000000ffff137224 */ /* 0x019fce00078e0007 */
.L_x_24:
[----:B0-----:R-:W0:Y:S01]  /*0930*/  LDCU UR4, c[0x0][0x3a4] ;  /* 0x00007480ff0477ac */ /* 0x001e220008000800 */
[----:B------:R-:W-:Y:S01]  /*0940*/  BSSY.RECONVERGENT B1, `(.L_x_17) ;  /* 0x0000098000017945 */ /* 0x000fe20003800200 */
[----:B0-----:R-:W-:-:S05]  /*0950*/  IMAD.U32 R18, RZ, RZ, UR4 ;  /* 0x00000004ff127e24 */ /* 0x001fca000f8e00ff */
[----:B------:R-:W-:-:S13]  /*0960*/  ISETP.GE.AND P0, PT, R38, R18, PT ;  /* 0x000000122600720c */ /* 0x000fda0003f06270 */
[----:B----4-:R-:W-:Y:S05]  /*0970*/  @P0 BRA `(.L_x_18) ;  /* 0x0000000800500947 */ /* 0x010fea0003800000 */
[----:B--2---:R-:W-:Y:S01]  /*0980*/  IADD3 R8, PT, PT, -R38, R18, RZ ;  /* 0x0000001226087210 */ /* 0x004fe20007ffe1ff */
[----:B------:R-:W-:Y:S01]  /*0990*/  BSSY.RECONVERGENT B2, `(.L_x_19) ;  /* 0x0000054000027945 */ /* 0x000fe20003800200 */
[----:B------:R-:W-:Y:S01]  /*09a0*/  PLOP3.LUT P0, PT, PT, PT, PT, 0x80, 0x8 ;  /* 0x000000000008781c */ /* 0x000fe20003f0f070 */
[----:B------:R-:W-:Y:S01]  /*09b0*/  IMAD R23, R4, 0x20, R19 ;  /* 0x0000002004177824 */ /* 0x000fe200078e0213 */
[----:B------:R-:W-:Y:S01]  /*09c0*/  ISETP.GT.AND P1, PT, R8, 0x60, PT ;  /* 0x000000600800780c */ /* 0x000fe20003f24270 */
[----:B------:R-:W-:-:S12]  /*09d0*/  IMAD.MOV.U32 R21, RZ, RZ, R38 ;  /* 0x000000ffff157224 */ /* 0x000fd800078e0026 */
[----:B------:R-:W-:Y:S05]  /*09e0*/  @!P1 BRA `(.L_x_20) ;  /* 0x0000000400389947 */ /* 0x000fea0003800000 */
[----:B------:R-:W0:Y:S01]  /*09f0*/  LDCU UR4, c[0x0][0x3a0] ;  /* 0x00007400ff0477ac */ /* 0x000e220008000800 */
[----:B------:R-:W-:Y:S01]  /*0a00*/  PLOP3.LUT P0, PT, PT, PT, PT, 0x8, 0x80 ;  /* 0x000000000080781c */ /* 0x000fe20003f0e170 */
[----:B------:R-:W-:Y:S01]  /*0a10*/  VIADD R20, R18, 0xffffffa0 ;  /* 0xffffffa012147836 */ /* 0x000fe20000000000 */
[----:B0-----:R-:W-:-:S13]  /*0a20*/  ISETP.GE.AND P1, PT, R23, UR4, PT ;  /* 0x0000000417007c0c */ /* 0x001fda000bf26270 */
.L_x_21:
[----:B------:R-:W0:Y:S01]  /*0a30*/  LDCU.64 UR4, c[0x0][0x3a0] ;  /* 0x00007400ff0477ac */ /* 0x000e220008000a00 */
[----:B------:R-:W2:Y:S01]  /*0a40*/  @!P1 LDC R8, c[0x0][0x3a4] ;  /* 0x0000e900ff089b82 */ /* 0x000ea20000000800 */
[----:B------:R-:W-:-:S07]  /*0a50*/  VIADD R22, R21, 0x20 ;  /* 0x0000002015167836 */ /* 0x000fce0000000000 */
[----:B------:R-:W3:Y:S01]  /*0a60*/  @!P1 LDC.64 R28, c[0x0][0x388] ;  /* 0x0000e200ff1c9b82 */ /* 0x000ee20000000a00 */
[C---:B0-----:R-:W-:Y:S02]  /*0a70*/  ISETP.GE.AND P2, PT, R23.reuse, UR4, PT ;  /* 0x0000000417007c0c */ /* 0x041fe4000bf46270 */
[----:B------:R-:W-:Y:S01]  /*0a80*/  MOV R18, UR5 ;  /* 0x0000000500127c02 */ /* 0x000fe20008000f00 */
[----:B--2---:R-:W-:-:S10]  /*0a90*/  @!P1 IMAD R31, R23, R8, R21 ;  /* 0x00000008171f9224 */ /* 0x004fd400078e0215 */
[----:B------:R-:W0:Y:S01]  /*0aa0*/  @!P2 LDC.64 R24, c[0x0][0x388] ;  /* 0x0000e200ff18ab82 */ /* 0x000e220000000a00 */
[----:B------:R-:W-:Y:S02]  /*0ab0*/  @!P2 IMAD R35, R23, R18, R22 ;  /* 0x000000121723a224 */ /* 0x000fe400078e0216 */
[----:B---3--:R-:W-:-:S04]  /*0ac0*/  @!P1 IMAD.WIDE R28, R31, 0x2, R28 ;  /* 0x000000021f1c9825 */ /* 0x008fc800078e021c */
[----:B------:R-:W-:Y:S01]  /*0ad0*/  VIADD R30, R21, 0x40 ;  /* 0x00000040151e7836 */ /* 0x000fe20000000000 */
[----:B------:R-:W2:Y:S01]  /*0ae0*/  @!P2 LDC.64 R16, c[0x0][0x390] ;  /* 0x0000e400ff10ab82 */ /* 0x000ea20000000a00 */
[CC--:B------:R-:W-:Y:S01]  /*0af0*/  @!P2 IMAD R33, R23.reuse, R18.reuse, R21 ;  /* 0x000000121721a224 */ /* 0x0c0fe200078e0215 */
[----:B------:R-:W3:Y:S06]  /*0b00*/  @!P1 LDG.E.U16.CONSTANT R28, desc[UR6][R28.64] ;  /* 0x000000061c1c9981 */ /* 0x000eec000c1e9500 */
[----:B------:R-:W4:Y:S08]  /*0b10*/  @!P2 LDC.64 R26, c[0x0][0x390] ;  /* 0x0000e400ff1aab82 */ /* 0x000f300000000a00 */
[----:B------:R-:W5:Y:S08]  /*0b20*/  @!P2 LDC.64 R14, c[0x0][0x388] ;  /* 0x0000e200ff0eab82 */ /* 0x000f700000000a00 */
[----:B------:R-:W5:Y:S08]  /*0b30*/  @!P2 LDC.64 R12, c[0x0][0x390] ;  /* 0x0000e400ff0cab82 */ /* 0x000f700000000a00 */
[----:B-1----:R-:W1:Y:S08]  /*0b40*/  @!P2 LDC.64 R10, c[0x0][0x388] ;  /* 0x0000e200ff0aab82 */ /* 0x002e700000000a00 */
[----:B------:R-:W1:Y:S01]  /*0b50*/  @!P2 LDC.64 R8, c[0x0][0x390] ;  /* 0x0000e400ff08ab82 */ /* 0x000e620000000a00 */
[----:B------:R-:W-:-:S02]  /*0b60*/  @!P2 IMAD R31, R23, R18, R22 ;  /* 0x00000012171fa224 */ /* 0x000fc400078e0216 */
[----:B0-----:R-:W-:-:S04]  /*0b70*/  @!P2 IMAD.WIDE R34, R35, 0x2, R24 ;  /* 0x000000022322a825 */ /* 0x001fc800078e0218 */
[----:B------:R-:W-:Y:S01]  /*0b80*/  VIADD R24, R21, 0x60 ;  /* 0x0000006015187836 */ /* 0x000fe20000000000 */
[----:B------:R0:W3:Y:S01]  /*0b90*/  @!P2 LDG.E.U16.CONSTANT R25, desc[UR6][R34.64] ;  /* 0x000000062219a981 */ /* 0x0000e2000c1e9500 */
[----:B--2---:R-:W-:-:S04]  /*0ba0*/  @!P2 IMAD.WIDE R16, R31, 0x2, R16 ;  /* 0x000000021f10a825 */ /* 0x004fc800078e0210 */
[-C--:B------:R-:W-:Y:S02]  /*0bb0*/  @!P2 IMAD R31, R23, R18.reuse, R30 ;  /* 0x00000012171fa224 */ /* 0x080fe400078e021e */
[----:B----4-:R-:W-:Y:S01]  /*0bc0*/  @!P2 IMAD.WIDE R26, R33, 0x2, R26 ;  /* 0x00000002211aa825 */ /* 0x010fe200078e021a */
[----:B------:R-:W2:Y:S03]  /*0bd0*/  @!P2 LDG.E.U16.CONSTANT R17, desc[UR6][R16.64] ;  /* 0x000000061011a981 */ /* 0x000ea6000c1e9500 */
[CC--:B------:R-:W-:Y:S02]  /*0be0*/  @!P2 IMAD R37, R23.reuse, R18.reuse, R30 ;  /* 0x000000121725a224 */ /* 0x0c0fe400078e021e */
[CCC-:B------:R-:W-:Y:S01]  /*0bf0*/  @!P2 IMAD R33, R23.reuse, R18.reuse, R24.reuse ;  /* 0x000000121721a224 */ /* 0x1c0fe200078e0218 */
[----:B------:R4:W2:Y:S01]  /*0c00*/  @!P2 LDG.E.U16.CONSTANT R26, desc[UR6][R26.64] ;  /* 0x000000061a1aa981 */ /* 0x0008a2000c1e9500 */
[----:B------:R-:W-:-:S02]  /*0c10*/  @!P2 IMAD R41, R23, R18, R24 ;  /* 0x000000121729a224 */ /* 0x000fc400078e0218 */
[----:B-----5:R-:W-:-:S04]  /*0c20*/  @!P2 IMAD.WIDE R14, R31, 0x2, R14 ;  /* 0x000000021f0ea825 */ /* 0x020fc800078e020e */
[----:B------:R-:W-:Y:S02]  /*0c30*/  @!P2 IMAD.WIDE R12, R37, 0x2, R12 ;  /* 0x00000002250ca825 */ /* 0x000fe400078e020c */
[----:B------:R-:W5:Y:S02]  /*0c40*/  @!P2 LDG.E.U16.CONSTANT R14, desc[UR6][R14.64] ;  /* 0x000000060e0ea981 */ /* 0x000f64000c1e9500 */
[----:B-1----:R-:W-:Y:S02]  /*0c50*/  @!P2 IMAD.WIDE R10, R33, 0x2, R10 ;  /* 0x00000002210aa825 */ /* 0x002fe400078e020a */
[----:B------:R-:W5:Y:S02]  /*0c60*/  @!P2 LDG.E.U16.CONSTANT R13, desc[UR6][R12.64] ;  /* 0x000000060c0da981 */ /* 0x000f64000c1e9500 */
[----:B------:R-:W-:Y:S02]  /*0c70*/  @!P2 IMAD.WIDE R8, R41, 0x2, R8 ;  /* 0x000000022908a825 */ /* 0x000fe400078e0208 */
[----:B------:R-:W5:Y:S04]  /*0c80*/  @!P2 LDG.E.U16.CONSTANT R36, desc[UR6][R10.64] ;  /* 0x000000060a24a981 */ /* 0x000f68000c1e9500 */
[----:B------:R1:W5:Y:S01]  /*0c90*/  @!P2 LDG.E.U16.CONSTANT R33, desc[UR6][R8.64] ;  /* 0x000000060821a981 */ /* 0x000362000c1e9500 */
[----:B0-----:R-:W-:Y:S01]  /*0ca0*/  LEA R34, R21, R19, 0x5 ;  /* 0x0000001315227211 */ /* 0x001fe200078e28ff */
[----:B----4-:R-:W-:-:S02]  /*0cb0*/  IMAD R27, R19, R18, R21 ;  /* 0x00000012131b7224 */ /* 0x010fc400078e0215 */
[-C--:B------:R-:W-:Y:S01]  /*0cc0*/  IMAD R31, R19, R18.reuse, R22 ;  /* 0x00000012131f7224 */ /* 0x080fe200078e0216 */
[----:B------:R-:W-:Y:S01]  /*0cd0*/  LEA R22, R22, R19, 0x5 ;  /* 0x0000001316167211 */ /* 0x000fe200078e28ff */
[----:B------:R-:W-:Y:S02]  /*0ce0*/  IMAD R27, R27, 0x2, R2 ;  /* 0x000000021b1b7824 */ /* 0x000fe400078e0202 */
[----:B------:R-:W-:Y:S02]  /*0cf0*/  IMAD R29, R34, 0x2, R5 ;  /* 0x00000002221d7824 */ /* 0x000fe400078e0205 */
[----:B-1----:R-:W-:Y:S02]  /*0d00*/  IMAD R8, R30, 0x20, R19 ;  /* 0x000000201e087824 */ /* 0x002fe400078e0213 */
[----:B------:R-:W-:Y:S02]  /*0d10*/  IMAD R9, R19, R18, R30 ;  /* 0x0000001213097224 */ /* 0x000fe400078e021e */
[----:B------:R-:W-:-:S02]  /*0d20*/  IMAD R34, R31, 0x2, R2 ;  /* 0x000000021f227824 */ /* 0x000fc400078e0202 */
[----:B------:R-:W-:Y:S02]  /*0d30*/  IMAD R11, R19, R18, R24 ;  /* 0x00000012130b7224 */ /* 0x000fe400078e0218 */
[----:B------:R-:W-:Y:S02]  /*0d40*/  IMAD R10, R24, 0x20, R19 ;  /* 0x00000020180a7824 */ /* 0x000fe400078e0213 */
[--C-:B------:R-:W-:Y:S01]  /*0d50*/  IMAD R22, R22, 0x2, R5.reuse ;  /* 0x0000000216167824 */ /* 0x100fe200078e0205 */
[----:B------:R-:W-:Y:S01]  /*0d60*/  LEA R8, R8, R5, 0x1 ;  /* 0x0000000508087211 */ /* 0x000fe200078e08ff */
[--C-:B------:R-:W-:Y:S02]  /*0d70*/  IMAD R9, R9, 0x2, R2.reuse ;  /* 0x0000000209097824 */ /* 0x100fe400078e0202 */
[----:B------:R-:W-:Y:S02]  /*0d80*/  IMAD R11, R11, 0x2, R2 ;  /* 0x000000020b0b7824 */ /* 0x000fe400078e0202 */
[----:B------:R-:W-:Y:S01]  /*0d90*/  IMAD R10, R10, 0x2, R5 ;  /* 0x000000020a0a7824 */ /* 0x000fe200078e0205 */
[----:B------:R-:W-:-:S02]  /*0da0*/  IADD3 R21, PT, PT, R21, 0x80, RZ ;  /* 0x0000008015157810 */ /* 0x000fc40007ffe0ff */
[----:B------:R-:W-:-:S05]  /*0db0*/  @P1 PRMT R28, RZ, 0x7610, R28 ;  /* 0x00007610ff1c1816 */ /* 0x000fca000000001c */
[----:B---3--:R0:W-:Y:S01]  /*0dc0*/  STS.U16 [R27], R28 ;  /* 0x0000001c1b007388 */ /* 0x0081e20000000400 */
[----:B------:R-:W-:Y:S02]  /*0dd0*/  @P2 PRMT R25, RZ, 0x7610, R25 ;  /* 0x00007610ff192816 */ /* 0x000fe40000000019 */
[----:B------:R-:W-:Y:S02]  /*0de0*/  @P2 PRMT R17, RZ, 0x7610, R17 ;  /* 0x00007610ff112816 */ /* 0x000fe40000000011 */
[----:B------:R-:W-:-:S05]  /*0df0*/  @P2 PRMT R26, RZ, 0x7610, R26 ;  /* 0x00007610ff1a2816 */ /* 0x000fca000000001a */
[----:B--2---:R0:W-:Y:S01]  /*0e00*/  STS.U16 [R29], R26 ;  /* 0x0000001a1d007388 */ /* 0x0041e20000000400 */
[----:B------:R-:W-:-:S03]  /*0e10*/  @P2 PRMT R14, RZ, 0x7610, R14 ;  /* 0x00007610ff0e2816 */ /* 0x000fc6000000000e */
[----:B------:R0:W-:Y:S01]  /*0e20*/  STS.U16 [R34], R25 ;  /* 0x0000001922007388 */ /* 0x0001e20000000400 */
[----:B------:R-:W-:-:S03]  /*0e30*/  @P2 PRMT R13, RZ, 0x7610, R13 ;  /* 0x00007610ff0d2816 */ /* 0x000fc6000000000d */
[----:B------:R0:W-:Y:S01]  /*0e40*/  STS.U16 [R22], R17 ;  /* 0x0000001116007388 */ /* 0x0001e20000000400 */
[----:B------:R-:W-:-:S03]  /*0e50*/  @P2 PRMT R36, RZ, 0x7610, R36 ;  /* 0x00007610ff242816 */ /* 0x000fc60000000024 */
[----:B-----5:R0:W-:Y:S01]  /*0e60*/  STS.U16 [R9], R14 ;  /* 0x0000000e09007388 */ /* 0x0201e20000000400 */
[----:B------:R-:W-:-:S03]  /*0e70*/  @P2 PRMT R33, RZ, 0x7610, R33 ;  /* 0x00007610ff212816 */ /* 0x000fc60000000021 */
[----:B------:R0:W-:Y:S04]  /*0e80*/  STS.U16 [R8], R13 ;  /* 0x0000000d08007388 */ /* 0x0001e80000000400 */
[----:B------:R0:W-:Y:S04]  /*0e90*/  STS.U16 [R11], R36 ;  /* 0x000000240b007388 */ /* 0x0001e80000000400 */
[----:B------:R0:W-:Y:S01]  /*0ea0*/  STS.U16 [R10], R33 ;  /* 0x000000210a007388 */ /* 0x0001e20000000400 */
[----:B------:R-:W-:-:S13]  /*0eb0*/  ISETP.GE.AND P2, PT, R21, R20, PT ;  /* 0x000000141500720c */ /* 0x000fda0003f46270 */
[----:B0-----:R-:W-:Y:S05]  /*0ec0*/  @!P2 BRA `(.L_x_21) ;  /* 0xfffffff800d8a947 */ /* 0x001fea000383ffff */
.L_x_20:
[----:B------:R-:W-:Y:S05]  /*0ed0*/  BSYNC.RECONVERGENT B2 ;  /* 0x0000000000027941 */ /* 0x000fea0003800200 */
.L_x_19:
[----:B------:R-:W-:Y:S01]  /*0ee0*/  IMAD.IADD R8, R18, 0x1, -R21 ;  /* 0x0000000112087824 */ /* 0x000fe200078e0a15 */
[----:B------:R-:W-:Y:S04]  /*0ef0*/  BSSY.RECONVERGENT B2, `(.L_x_22) ;  /* 0x0000028000027945 */ /* 0x000fe80003800200 */
[----:B------:R-:W-:-:S13]  /*0f00*/  ISETP.GT.AND P1, PT, R8, 0x20, PT ;  /* 0x000000200800780c */ /* 0x000fda0003f24270 */
[----:B------:R-:W-:Y:S05]  /*0f10*/  @!P1 BRA `(.L_x_23) ;  /* 0x0000000000949947 */ /* 0x000fea0003800000 */
[----:B------:R-:W0:Y:S01]  /*0f20*/  LDCU UR4, c[0x0][0x3a0] ;  /* 0x00007400ff0477ac */ /* 0x000e220008000800 */
[----:B------:R-:W-:Y:S01]  /*0f30*/  VIADD R24, R21, 0x20 ;  /* 0x0000002015187836 */ /* 0x000fe20000000000 */
[----:B0-----:R-:W-:-:S13]  /*0f40*/  ISETP.GE.AND P0, PT, R23, UR4, PT ;  /* 0x0000000417007c0c */ /* 0x001fda000bf06270 */
[----:B------:R-:W0:Y:S01]  /*0f50*/  @!P0 LDC.64 R8, c[0x0][0x388] ;  /* 0x0000e200ff088b82 */ /* 0x000e220000000a00 */
[CCC-:B------:R-:W-:Y:S02]  /*0f60*/  @!P0 IMAD R17, R23.reuse, R18.reuse, R21.reuse ;  /* 0x0000001217118224 */ /* 0x1c0fe400078e0215 */
[CC--:B------:R-:W-:Y:S02]  /*0f70*/  @!P0 IMAD R27, R23.reuse, R18.reuse, R21 ;  /* 0x00000012171b8224 */ /* 0x0c0fe400078e0215 */
[CCC-:B------:R-:W-:Y:S02]  /*0f80*/  @!P0 IMAD R25, R23.reuse, R18.reuse, R24.reuse ;  /* 0x0000001217198224 */ /* 0x1c0fe400078e0218 */
[----:B------:R-:W-:Y:S01]  /*0f90*/  @!P0 IMAD R29, R23, R18, R24 ;  /* 0x00000012171d8224 */ /* 0x000fe200078e0218 */
[----:B-1----:R-:W1:Y:S08]  /*0fa0*/  @!P0 LDC.64 R10, c[0x0][0x390] ;  /* 0x0000e400ff0a8b82 */ /* 0x002e700000000a00 */
[----:B------:R-:W2:Y:S08]  /*0fb0*/  @!P0 LDC.64 R12, c[0x0][0x388] ;  /* 0x0000e200ff0c8b82 */ /* 0x000eb00000000a00 */
[----:B------:R-:W3:Y:S01]  /*0fc0*/  @!P0 LDC.64 R14, c[0x0][0x390] ;  /* 0x0000e400ff0e8b82 */ /* 0x000ee20000000a00 */
[----:B0-----:R-:W-:-:S06]  /*0fd0*/  @!P0 IMAD.WIDE R8, R17, 0x2, R8 ;  /* 0x0000000211088825 */ /* 0x001fcc00078e0208 */
[----:B------:R-:W4:Y:S01]  /*0fe0*/  @!P0 LDG.E.U16.CONSTANT R8, desc[UR6][R8.64] ;  /* 0x0000000608088981 */ /* 0x000f22000c1e9500 */
[----:B-1----:R-:W-:-:S06]  /*0ff0*/  @!P0 IMAD.WIDE R10, R27, 0x2, R10 ;  /* 0x000000021b0a8825 */ /* 0x002fcc00078e020a */
[----:B------:R-:W5:Y:S01]  /*1000*/  @!P0 LDG.E.U16.CONSTANT R11, desc[UR6][R10.64] ;  /* 0x000000060a0b8981 */ /* 0x000f62000c1e9500 */
[----:B--2---:R-:W-:-:S06]  /*1010*/  @!P0 IMAD.WIDE R12, R25, 0x2, R12 ;  /* 0x00000002190c8825 */ /* 0x004fcc00078e020c */
[----:B------:R-:W2:Y:S01]  /*1020*/  @!P0 LDG.E.U16.CONSTANT R13, desc[UR6][R12.64] ;  /* 0x000000060c0d8981 */ /* 0x000ea2000c1e9500 */
[----:B---3--:R-:W-:-:S06]  /*1030*/  @!P0 IMAD.WIDE R14, R29, 0x2, R14 ;  /* 0x000000021d0e8825 */ /* 0x008fcc00078e020e */
[----:B------:R-:W3:Y:S01]  /*1040*/  @!P0 LDG.E.U16.CONSTANT R15, desc[UR6][R14.64] ;  /* 0x000000060e0f8981 */ /* 0x000ee2000c1e9500 */
[-C--:B------:R-:W-:Y:S02]  /*1050*/  IMAD R17, R19, R18.reuse, R21 ;  /* 0x0000001213117224 */ /* 0x080fe400078e0215 */
[----:B------:R-:W-:Y:S01]  /*1060*/  IMAD R16, R21, 0x20, R19 ;  /* 0x0000002015107824 */ /* 0x000fe200078e0213 */
[----:B------:R-:W-:Y:S01]  /*1070*/  LEA R22, R24, R19, 0x5 ;  /* 0x0000001318167211 */ /* 0x000fe200078e28ff */
[----:B------:R-:W-:Y:S02]  /*1080*/  IMAD R21, R19, R18, R24 ;  /* 0x0000001213157224 */ /* 0x000fe400078e0218 */
[--C-:B------:R-:W-:Y:S02]  /*1090*/  IMAD R17, R17, 0x2, R2.reuse ;  /* 0x0000000211117824 */ /* 0x100fe400078e0202 */
[----:B------:R-:W-:Y:S01]  /*10a0*/  IMAD R16, R16, 0x2, R5 ;  /* 0x0000000210107824 */ /* 0x000fe200078e0205 */
[----:B------:R-:W-:Y:S01]  /*10b0*/  LEA R22, R22, R5, 0x1 ;  /* 0x0000000516167211 */ /* 0x000fe200078e08ff */
[----:B------:R-:W-:-:S02]  /*10c0*/  IMAD R20, R21, 0x2, R2 ;  /* 0x0000000215147824 */ /* 0x000fc400078e0202 */
[----:B------:R-:W-:Y:S01]  /*10d0*/  VIADD R21, R24, 0x20 ;  /* 0x0000002018157836 */ /* 0x000fe20000000000 */
[----:B------:R-:W-:Y:S02]  /*10e0*/  @P0 PRMT R8, RZ, 0x7610, R8 ;  /* 0x00007610ff080816 */ /* 0x000fe40000000008 */
[----:B------:R-:W-:-:S03]  /*10f0*/  @P0 PRMT R11, RZ, 0x7610, R11 ;  /* 0x00007610ff0b0816 */ /* 0x000fc6000000000b */
[----:B----4-:R0:W-:Y:S01]  /*1100*/  STS.U16 [R17], R8 ;  /* 0x0000000811007388 */ /* 0x0101e20000000400 */
[----:B------:R-:W-:-:S03]  /*1110*/  @P0 PRMT R13, RZ, 0x7610, R13 ;  /* 0x00007610ff0d0816 */ /* 0x000fc6000000000d */
[----:B-----5:R0:W-:Y:S01]  /*1120*/  STS.U16 [R16], R11 ;  /* 0x0000000b10007388 */ /* 0x0201e20000000400 */
[----:B------:R-:W-:-:S03]  /*1130*/  @P0 PRMT R15, RZ, 0x7610, R15 ;  /* 0x00007610ff0f0816 */ /* 0x000fc6000000000f */
[----:B--2---:R0:W-:Y:S04]  /*1140*/  STS.U16 [R20], R13 ;  /* 0x0000000d14007388 */ /* 0x0041e80000000400 */
[----:B---3--:R0:W-:Y:S01]  /*1150*/  STS.U16 [R22], R15 ;  /* 0x0000000f16007388 */ /* 0x0081e20000000400 */
[----:B------:R-:W-:-:S13]  /*1160*/  PLOP3.LUT P0, PT, PT, PT, PT, 0x8, 0x80 ;  /* 0x000000000080781c */ /* 0x000fda0003f0e170 */
.L_x_23:
[----:B------:R-:W-:Y:S05]  /*1170*/  BSYNC.RECONVERGENT B2 ;  /* 0x0000000000027941 */ /* 0x000fea0003800200 */
.L_x_22:
[----:B------:R-:W-:-:S13]  /*1180*/  ISETP.LT.OR P0, PT, R21, R18, P0 ;  /* 0x000000121500720c */ /* 0x000fda0000701670 */
[----:B------:R-:W-:Y:S05]  /*1190*/  @!P0 BRA `(.L_x_18) ;  /* 0x0000000000488947 */ /* 0x000fea0003800000 */
[----:B------:R-:W2:Y:S02]  /*11a0*/  LDCU UR4, c[0x0][0x3a0] ;  /* 0x00007400ff0477ac */ /* 0x000ea40008000800 */
[----:B--2---:R-:W-:-:S13]  /*11b0*/  ISETP.GE.AND P0, PT, R23, UR4, PT ;  /* 0x0000000417007c0c */ /* 0x004fda000bf06270 */
[----:B0-----:R-:W0:Y:S01]  /*11c0*/  @!P0 LDC.64 R8, c[0x0][0x388] ;  /* 0x0000e200ff088b82 */ /* 0x001e220000000a00 */
[CCC-:B------:R-:W-:Y:S02]  /*11d0*/  @!P0 IMAD R13, R23.reuse, R18.reuse, R21.reuse ;  /* 0x00000012170d8224 */ /* 0x1c0fe400078e0215 */
[----:B------:R-:W-:-:S05]  /*11e0*/  @!P0 IMAD R23, R23, R18, R21 ;  /* 0x0000001217178224 */ /* 0x000fca00078e0215 */
[----:B-1----:R-:W1:Y:S01]  /*11f0*/  @!P0 LDC.64 R10, c[0x0][0x390] ;  /* 0x0000e400ff0a8b82 */ /* 0x002e620000000a00 */
[----:B0-----:R-:W-:-:S05]  /*1200*/  @!P0 IMAD.WIDE R8, R13, 0x2, R8 ;  /* 0x000000020d088825 */ /* 0x001fca00078e0208 */
[----:B------:R-:W2:Y:S01]  /*1210*/  @!P0 LDG.E.U16.CONSTANT R14, desc[UR6][R8.64] ;  /* 0x00000006080e8981 */ /* 0x000ea2000c1e9500 */
[----:B-1----:R-:W-:-:S05]  /*1220*/  @!P0 IMAD.WIDE R10, R23, 0x2, R10 ;  /* 0x00000002170a8825 */ /* 0x002fca00078e020a */
[----:B------:R-:W3:Y:S01]  /*1230*/  @!P0 LDG.E.U16.CONSTANT R15, desc[UR6][R10.64] ;  /* 0x000000060a0f8981 */ /* 0x000ee2000c1e9500 */
[----:B------:R-:W-:Y:S02]  /*1240*/  IMAD R13, R19, R18, R21 ;  /* 0x00000012130d7224 */ /* 0x000fe400078e0215 */
[----:B------:R-:W-:Y:S02]  /*1250*/  IMAD R12, R21, 0x20, R19 ;  /* 0x00000020150c7824 */ /* 0x000fe400078e0213 */
[----:B------:R-:W-:-:S03]  /*1260*/  IMAD R13, R13, 0x2, R2 ;  /* 0x000000020d0d7824 */ /* 0x000fc600078e0202 */
[----:B------:R-:W-:Y:S02]  /*1270*/  LEA R12, R12, R5, 0x1 ;  /* 0x000000050c0c7211 */ /* 0x000fe400078e08ff */
[----:B------:R-:W-:Y:S02]  /*1280*/  @P0 PRMT R14, RZ, 0x7610, R14 ;  /* 0x00007610ff0e0816 */ /* 0x000fe4000000000e */
[----:B------:R-:W-:-:S03]  /*1290*/  @P0 PRMT R15, RZ, 0x7610, R15 ;  /* 0x00007610ff0f0816 */ /* 0x000fc6000000000f */
[----:B--2---:R4:W-:Y:S04]  /*12a0*/  STS.U16 [R13], R14 ;  /* 0x0000000e0d007388 */ /* 0x0049e80000000400 */
[----:B---3--:R4:W-:Y:S02]  /*12b0*/  STS.U16 [R12], R15 ;  /* 0x0000000f0c007388 */ /* 0x0089e40000000400 */
.L_x_18:
[----:B------:R-:W-:Y:S05]  /*12c0*/  BSYNC.RECONVERGENT B1 ;  /* 0x0000000000017941 */ /* 0x000fea0003800200 */
.L_x_17:
[----:B------:R-:W-:-:S05]  /*12d0*/  IMAD.IADD R19, R0, 0x1, R19 ;  /* 0x0000000100137824 */ /* 0x000fca00078e0213 */
[----:B------:R-:W-:-:S13]  /*12e0*/  ISETP.GE.U32.AND P0, PT, R19, 0x20, PT ;  /* 0x000000201300780c */ /* 0x000fda0003f06070 */
[----:B------:R-:W-:Y:S05]  /*12f0*/  @!P0 BRA `(.L_x_24) ;  /* 0xfffffff4008c8947 */ /* 0x000fea000383ffff */
.L_x_16:
[----:B------:R-:W-:Y:S05]  /*1300*/  BSYNC.RECONVERGENT B0 ;  /* 0x0000000000007941 */ /* 0x000fea0003800200 */
.L_x_15:
[----:B------:R-:W5:Y:S01]  /*1310*/  LDC R43, c[0x0][0x3a4] ;  /* 0x0000e900ff2b7b82 */ /* 0x000f620000000800 */
[----:B------:R-:W5:Y:S01]  /*1320*/  S2R R33, SR_TID.Y ;  /* 0x0000000000217919 */ /* 0x000f620000002200 */
[C---:B------:R-:W-:Y:S01]  /*1330*/  IMAD R37, R0.reuse, 0x20, R32 ;  /* 0x0000002000257824 */ /* 0x040fe200078e0220 */
[----:B0--34-:R-:W-:Y:S02]  /*1340*/  CS2R R18, SRZ ;  /* 0x0000000000127805 */ /* 0x019fe4000001ff00 */
[----:B------:R-:W-:Y:S02]  /*1350*/  CS2R R16, SRZ ;  /* 0x0000000000107805 */ /* 0x000fe4000001ff00 */
[----:B-1----:R-:W-:Y:S02]  /*1360*/  CS2R R10, SRZ ;  /* 0x00000000000a7805 */ /* 0x002fe4000001ff00 */
[----:B--2---:R-:W-:Y:S02]  /*1370*/  CS2R R8, SRZ ;  /* 0x0000000000087805 */ /* 0x004fe4000001ff00 */
[----:B------:R-:W-:-:S05]  /*1380*/  LEA R36, R0, R37, 0x5 ;  /* 0x0000002500247211 */ /* 0x000fca00078e28ff */
[----:B------:R-:W-:Y:S01]  /*1390*/  IMAD R35, R0, 0x400, R36 ;  /* 0x0000040000237824 */ /* 0x000fe200078e0224 */
[----:B------:R-:W-:Y:S01]  /*13a0*/  BAR.SYNC.DEFER_BLOCKING 0x0 ;  /* 0x0000000000007b1d */ /* 0x000fe20000010000 */
[----:B-----5:R-:W-:Y:S01]  /*13b0*/  ISETP.GE.AND P0, PT, R43, 0x1, PT ;  /* 0x000000012b00780c */ /* 0x020fe20003f06270 */
[----:B------:R-:W-:-:S05]  /*13c0*/  IMAD.SHL.U32 R34, R33, 0x8, RZ ;  /* 0x0000000821227824 */ /* 0x000fca00078e00ff */
[----:B------:R-:W-:-:S07]  /*13d0*/  LOP3.LUT R34, R34, 0x1ff0, RZ, 0xc0, !PT ;  /* 0x00001ff022227812 */ /* 0x000fce00078ec0ff */
[----:B------:R-:W-:Y:S05]  /*13e0*/  @!P0 BRA `(.L_x_25) ;  /* 0x0000000800848947 */ /* 0x000fea0003800000 */
[----:B------:R-:W-:Y:S01]  /*13f0*/  ISETP.GE.U32.AND P0, PT, R3, 0x60, PT ;  /* 0x000000600300780c */ /* 0x000fe20003f06070 */
[----:B------:R-:W-:Y:S01]  /*1400*/  IMAD.SHL.U32 R42, R33, 0x10, RZ ;  /* 0x00000010212a7824 */ /* 0x000fe200078e00ff */
[----:B------:R-:W-:Y:S01]  /*1410*/  LEA.HI R40, R3, 0x1, RZ, 0x1b ;  /* 0x0000000103287811 */ /* 0x000fe200078fd8ff */
[----:B------:R-:W-:Y:S01]  /*1420*/  IMAD R41, R0, 0x200, R35 ;  /* 0x0000020000297824 */ /* 0x000fe200078e0223 */
[----:B------:R-:W-:Y:S01]  /*1430*/  MOV R47, RZ ;  /* 0x000000ff002f7202 */ /* 0x000fe20000000f00 */
[----:B------:R-:W-:Y:S01]  /*1440*/  IMAD.MOV.U32 R19, RZ, RZ, RZ ;  /* 0x000000ffff137224 */ /* 0x000fe200078e00ff */
[----:B------:R-:W-:Y:S02]  /*1450*/  LOP3.LUT R40, R40, 0x3, RZ, 0xc0, !PT ;  /* 0x0000000328287812 */ /* 0x000fe400078ec0ff */
[----:B------:R-:W-:Y:S02]  /*1460*/  LOP3.LUT R42, R42, 0x10, RZ, 0xc0, !PT ;  /* 0x000000102a2a7812 */ /* 0x000fe400078ec0ff */
[----:B------:R-:W-:-:S03]  /*1470*/  ISETP.NE.AND P1, PT, R40, RZ, PT ;  /* 0x000000ff2800720c */ /* 0x000fc60003f25270 */
[----:B------:R-:W-:Y:S10]  /*1480*/  @!P0 BRA `(.L_x_26) ;  /* 0x0000000400388947 */ /* 0x000ff40003800000 */
[----:B------:R-:W0:Y:S01]  /*1490*/  S2R R10, SR_LANEID ;  /* 0x00000000000a7919 */ /* 0x000e220000000000 */
[----:B------:R-:W-:Y:S02]  /*14a0*/  CS2R R46, SRZ ;  /* 0x00000000002e7805 */ /* 0x000fe4000001ff00 */
[----:B------:R-:W-:Y:S02]  /*14b0*/  CS2R R18, SRZ ;  /* 0x0000000000127805 */ /* 0x000fe4000001ff00 */
[----:B------:R-:W-:Y:S02]  /*14c0*/  CS2R R16, SRZ ;  /* 0x0000000000107805 */ /* 0x000fe4000001ff00 */
[--C-:B0-----:R-:W-:Y:S02]  /*14d0*/  SHF.R.U32.HI R8, RZ, 0x3, R10.reuse ;  /* 0x00000003ff087819 */ /* 0x101fe4000001160a */
[----:B------:R-:W-:Y:S02]  /*14e0*/  LOP3.LUT R9, R10, 0x7, RZ, 0xc0, !PT ;  /* 0x000000070a097812 */ /* 0x000fe400078ec0ff */
[----:B------:R-:W-:Y:S01]  /*14f0*/  SHF.R.U32.HI R10, RZ, 0x4, R10 ;  /* 0x00000004ff0a7819 */ /* 0x000fe2000001160a */
[----:B------:R-:W-:-:S02]  /*1500*/  IMAD.SHL.U32 R12, R8, 0x8, RZ ;  /* 0x00000008080c7824 */ /* 0x000fc400078e00ff */
[----:B------:R-:W-:Y:S01]  /*1510*/  IMAD.SHL.U32 R13, R8, 0x8, RZ ;  /* 0x00000008080d7824 */ /* 0x000fe200078e00ff */
[----:B------:R-:W-:Y:S02]  /*1520*/  SHF.L.U32 R8, R10, 0x3, RZ ;  /* 0x000000030a087819 */ /* 0x000fe400000006ff */
[--C-:B------:R-:W-:Y:S01]  /*1530*/  LOP3.LUT R11, R12, 0x8, R9.reuse, 0xe2, !PT ;  /* 0x000000080c0b7812 */ /* 0x100fe200078ee209 */
[----:B------:R-:W-:Y:S01]  /*1540*/  IMAD R9, R10, 0x8, R9 ;  /* 0x000000080a097824 */ /* 0x000fe200078e0209 */
[----:B------:R-:W-:-:S03]  /*1550*/  LOP3.LUT R10, R13, 0x8, RZ, 0xe2, !PT ;  /* 0x000000080d0a7812 */ /* 0x000fc600078ee2ff */
[-C--:B------:R-:W-:Y:S02]  /*1560*/  IMAD R44, R11, R43.reuse, R8 ;  /* 0x0000002b0b2c7224 */ /* 0x080fe400078e0208 */
[----:B------:R-:W-:Y:S01]  /*1570*/  IMAD R45, R9, R43, R10 ;  /* 0x0000002b092d7224 */ /* 0x000fe200078e020a */
[----:B------:R-:W-:Y:S02]  /*1580*/  CS2R R10, SRZ ;  /* 0x00000000000a7805 */ /* 0x000fe4000001ff00 */
[----:B------:R-:W-:Y:S01]  /*1590*/  CS2R R8, SRZ ;  /* 0x0000000000087805 */ /* 0x000fe2000001ff00 */
[----:B------:R-:W-:Y:S02]  /*15a0*/  IMAD.SHL.U32 R44, R44, 0x2, RZ ;  /* 0x000000022c2c7824 */ /* 0x000fe400078e00ff */
[----:B------:R-:W-:-:S07]  /*15b0*/  IMAD.SHL.U32 R45, R45, 0x2, RZ ;  /* 0x000000022d2d7824 */ /* 0x000fce00078e00ff */
.L_x_27:
[-CC-:B------:R-:W-:Y:S01]  /*15c0*/  IMAD R12, R34, R43.reuse, R47.reuse ;  /* 0x0000002b220c7224 */ /* 0x180fe200078e022f */
[----:B------:R-:W-:Y:S05]  /*15d0*/  WARPSYNC.ALL ;  /* 0x0000000000007948 */ /* 0x000fea0003800000 */
[----:B------:R-:W-:Y:S01]  /*15e0*/  IMAD R13, R42, R43, R47 ;  /* 0x0000002b2a0d7224 */ /* 0x000fe200078e022f */
[----:B------:R-:W-:Y:S01]  /*15f0*/  LEA R49, R12, R41, 0x1 ;  /* 0x000000290c317211 */ /* 0x000fe200078e08ff */
[----:B------:R-:W-:Y:S01]  /*1600*/  VIADD R47, R47, 0x80 ;  /* 0x000000802f2f7836 */ /* 0x000fe20000000000 */
[----:B------:R-:W-:Y:S01]  /*1610*/  IADD3 R46, PT, PT, R46, 0x4, RZ ;  /* 0x000000042e2e7810 */ /* 0x000fe20007ffe0ff */
[----:B------:R-:W-:Y:S01]  /*1620*/  IMAD R48, R13, 0x2, R2 ;  /* 0x000000020d307824 */ /* 0x000fe200078e0202 */
[----:B------:R-:W-:Y:S01]  /*1630*/  IADD3 R50, PT, PT, R44, 0x20, R49 ;  /* 0x000000202c327810 */ /* 0x000fe20007ffe031 */
[----:B------:R-:W-:-:S02]  /*1640*/  IMAD.IADD R52, R49, 0x1, R44 ;  /* 0x0000000131347824 */ /* 0x000fc400078e022c */
[----:B------:R-:W-:Y:S01]  /*1650*/  IMAD.IADD R51, R48, 0x1, R45 ;  /* 0x0000000130337824 */ /* 0x000fe200078e022d */
[C-C-:B------:R-:W-:Y:S01]  /*1660*/  IADD3 R13, PT, PT, R45.reuse, 0x20, R48.reuse ;  /* 0x000000202d0d7810 */ /* 0x140fe20007ffe030 */
[----:B------:R-:W-:Y:S04]  /*1670*/  LDSM.16.M88.4 R28, [R50] ;  /* 0x00000000321c783b */ /* 0x000fe80000000200 */
[----:B------:R-:W-:Y:S04]  /*1680*/  LDSM.16.M88.4 R20, [R52] ;  /* 0x000000003414783b */ /* 0x000fe80000000200 */
[----:B------:R-:W0:Y:S04]  /*1690*/  LDSM.16.M88.4 R24, [R51] ;  /* 0x000000003318783b */ /* 0x000e280000000200 */
[----:B------:R-:W1:Y:S01]  /*16a0*/  LDSM.16.M88.4 R12, [R13] ;  /* 0x000000000d0c783b */ /* 0x000e620000000200 */
[----:B0-----:R-:W-:Y:S01]  /*16b0*/  HMMA.16816.F32 R8, R20, R24, R8 ;  /* 0x000000181408723c */ /* 0x001fe20000001808 */
[----:B------:R-:W-:-:S07]  /*16c0*/  IADD3 R24, PT, PT, R45, 0x40, R48 ;  /* 0x000000402d187810 */ /* 0x000fce0007ffe030 */
[----:B------:R-:W-:Y:S01]  /*16d0*/  HMMA.16816.F32 R16, R20, R26, R16 ;  /* 0x0000001a1410723c */ /* 0x000fe20000001810 */
[C-C-:B------:R-:W-:Y:S01]  /*16e0*/  IADD3 R21, PT, PT, R44.reuse, 0x40, R49.reuse ;  /* 0x000000402c157810 */ /* 0x140fe20007ffe031 */
[----:B------:R-:W-:Y:S05]  /*16f0*/  LDSM.16.M88.4 R24, [R24] ;  /* 0x000000001818783b */ /* 0x000fea0000000200 */
[----:B------:R-:W0:Y:S05]  /*1700*/  LDSM.16.M88.4 R20, [R21] ;  /* 0x000000001514783b */ /* 0x000e2a0000000200 */
[----:B-1----:R-:W-:Y:S01]  /*1710*/  HMMA.16816.F32 R8, R28, R12, R8 ;  /* 0x0000000c1c08723c */ /* 0x002fe20000001808 */
[----:B------:R-:W-:-:S07]  /*1720*/  IADD3 R12, PT, PT, R44, 0x60, R49 ;  /* 0x000000602c0c7810 */ /* 0x000fce0007ffe031 */
[----:B------:R-:W-:Y:S01]  /*1730*/  HMMA.16816.F32 R28, R28, R14, R16 ;  /* 0x0000000e1c1c723c */ /* 0x000fe20000001810 */
[C-C-:B------:R-:W-:Y:S01]  /*1740*/  IADD3 R17, PT, PT, R45.reuse, 0x60, R48.reuse ;  /* 0x000000602d117810 */ /* 0x140fe20007ffe030 */
[----:B------:R-:W-:Y:S05]  /*1750*/  LDSM.16.M88.4 R12, [R12] ;  /* 0x000000000c0c783b */ /* 0x000fea0000000200 */
[----:B------:R-:W1:Y:S05]  /*1760*/  LDSM.16.M88.4 R16, [R17] ;  /* 0x000000001110783b */ /* 0x000e6a0000000200 */
        /* <DEDUP_REMOVED lines=9> */
[----:B------:R-:W-:Y:S01]  /*1800*/  IADD3 R13, PT, PT, R45, 0xa0, R48 ;  /* 0x000000a02d0d7810 */ /* 0x000fe20007ffe030 */
[----:B------:R-:W-:Y:S05]  /*1810*/  LDSM.16.M88.4 R16, [R16] ;  /* 0x000000001010783b */ /* 0x000fea0000000200 */
[----:B------:R-:W1:Y:S05]  /*1820*/  LDSM.16.M88.4 R12, [R13] ;  /* 0x000000000d0c783b */ /* 0x000e6a0000000200 */
[----:B0-----:R-:W-:Y:S01]  /*1830*/  HMMA.16816.F32 R8, R20, R24, R8 ;  /* 0x000000181408723c */ /* 0x001fe20000001808 */
[----:B------:R-:W-:-:S02]  /*1840*/  IADD3 R24, PT, PT, R44, 0xc0, R49 ;  /* 0x000000c02c187810 */ /* 0x000fc40007ffe031 */
[----:B------:R-:W-:-:S05]  /*1850*/  IADD3 R49, PT, PT, R44, 0xe0, R49 ;  /* 0x000000e02c317810 */ /* 0x000fca0007ffe031 */
[----:B------:R-:W-:Y:S01]  /*1860*/  HMMA.16816.F32 R28, R20, R26, R28 ;  /* 0x0000001a141c723c */ /* 0x000fe2000000181c */
[C-C-:B------:R-:W-:Y:S01]  /*1870*/  IADD3 R20, PT, PT, R45.reuse, 0xc0, R48.reuse ;  /* 0x000000c02d147810 */ /* 0x140fe20007ffe030 */
[----:B------:R-:W-:Y:S05]  /*1880*/  LDSM.16.M88.4 R24, [R24] ;  /* 0x000000001818783b */ /* 0x000fea0000000200 */
[----:B------:R-:W0:Y:S05]  /*1890*/  LDSM.16.M88.4 R20, [R20] ;  /* 0x000000001414783b */ /* 0x000e2a0000000200 */
[----:B-1----:R-:W-:Y:S01]  /*18a0*/  HMMA.16816.F32 R8, R16, R12, R8 ;  /* 0x0000000c1008723c */ /* 0x002fe20000001808 */
[----:B------:R-:W-:-:S07]  /*18b0*/  IADD3 R12, PT, PT, R45, 0xe0, R48 ;  /* 0x000000e02d0c7810 */ /* 0x000fce0007ffe030 */
[----:B------:R-:W-:Y:S01]  /*18c0*/  HMMA.16816.F32 R28, R16, R14, R28 ;  /* 0x0000000e101c723c */ /* 0x000fe2000000181c */
[----:B------:R-:W-:Y:S04]  /*18d0*/  LDSM.16.M88.4 R16, [R49] ;  /* 0x000000003110783b */ /* 0x000fe80000000200 */
[----:B------:R-:W1:Y:S07]  /*18e0*/  LDSM.16.M88.4 R12, [R12] ;  /* 0x000000000c0c783b */ /* 0x000e6e0000000200 */
[C---:B0-----:R-:W-:Y:S08]  /*18f0*/  HMMA.16816.F32 R8, R24.reuse, R20, R8 ;  /* 0x000000141808723c */ /* 0x041ff00000001808 */
[----:B------:R-:W-:-:S12]  /*1900*/  HMMA.16816.F32 R28, R24, R22, R28 ;  /* 0x00000016181c723c */ /* 0x000fd8000000181c */
[----:B-1----:R-:W-:Y:S01]  /*1910*/  HMMA.16816.F32 R8, R16, R12, R8 ;  /* 0x0000000c1008723c */ /* 0x002fe20000001808 */
[----:B------:R-:W-:-:S04]  /*1920*/  LEA.HI R13, R3, 0x1, RZ, 0x1b ;  /* 0x00000001030d7811 */ /* 0x000fc800078fd8ff */
[----:B------:R-:W-:-:S03]  /*1930*/  LOP3.LUT R13, R13, 0xffffffc, RZ, 0xc0, !PT ;  /* 0x0ffffffc0d0d7812 */ /* 0x000fc600078ec0ff */
[----:B------:R-:W-:Y:S01]  /*1940*/  HMMA.16816.F32 R16, R16, R14, R28 ;  /* 0x0000000e1010723c */ /* 0x000fe2000000181c */
[----:B------:R-:W-:-:S13]  /*1950*/  ISETP.NE.AND P0, PT, R46, R13, PT ;  /* 0x0000000d2e00720c */ /* 0x000fda0003f05270 */
[----:B------:R-:W-:Y:S06]  /*1960*/  @P0 BRA `(.L_x_27) ;  /* 0xfffffffc00140947 */ /* 0x000fec000383ffff */
.L_x_26:
[----:B------:R-:W-:Y:S05]  /*1970*/  @!P1 BRA `(.L_x_25) ;  /* 0x0000000400209947 */ /* 0x000fea0003800000 */
[----:B------:R-:W0:Y:S01]  /*1980*/  S2R R12, SR_LANEID ;  /* 0x00000000000c7919 */ /* 0x000e220000000000 */
[----:B------:R-:W-:Y:S05]  /*1990*/  WARPSYNC.ALL ;  /* 0x0000000000007948 */ /* 0x000fea0003800000 */
[----:B------:R-:W-:Y:S02]  /*19a0*/  ISETP.NE.AND P0, PT, R40, 0x1, PT ;  /* 0x000000012800780c */ /* 0x000fe40003f05270 */
[----:B0-----:R-:W-:Y:S02]  /*19b0*/  SHF.R.U32.HI R13, RZ, 0x3, R12 ;  /* 0x00000003ff0d7819 */ /* 0x001fe4000001160c */
[----:B------:R-:W-:-:S02]  /*19c0*/  LOP3.LUT R14, R12, 0x7, RZ, 0xc0, !PT ;  /* 0x000000070c0e7812 */ /* 0x000fc400078ec0ff */
[----:B------:R-:W-:Y:S01]  /*19d0*/  SHF.R.U32.HI R15, RZ, 0x4, R12 ;  /* 0x00000004ff0f7819 */ /* 0x000fe2000001160c */
[C---:B------:R-:W-:Y:S02]  /*19e0*/  IMAD.SHL.U32 R21, R13.reuse, 0x8, RZ ;  /* 0x000000080d157824 */ /* 0x040fe400078e00ff */
[----:B------:R-:W-:Y:S02]  /*19f0*/  IMAD.SHL.U32 R20, R13, 0x8, RZ ;  /* 0x000000080d147824 */ /* 0x000fe400078e00ff */
[-CC-:B------:R-:W-:Y:S01]  /*1a00*/  IMAD R12, R34, R43.reuse, R47.reuse ;  /* 0x0000002b220c7224 */ /* 0x180fe200078e022f */
[----:B------:R-:W-:Y:S01]  /*1a10*/  LOP3.LUT R13, R21, 0x8, R14, 0xe2, !PT ;  /* 0x00000008150d7812 */ /* 0x000fe200078ee20e */
[----:B------:R-:W-:Y:S01]  /*1a20*/  IMAD R47, R42, R43, R47 ;  /* 0x0000002b2a2f7224 */ /* 0x000fe200078e022f */
[C---:B------:R-:W-:Y:S01]  /*1a30*/  LEA R21, R15.reuse, R14, 0x3 ;  /* 0x0000000e0f157211 */ /* 0x040fe200078e18ff */
[----:B------:R-:W-:Y:S01]  /*1a40*/  IMAD.SHL.U32 R14, R15, 0x8, RZ ;  /* 0x000000080f0e7824 */ /* 0x000fe200078e00ff */
[----:B------:R-:W-:Y:S01]  /*1a50*/  LOP3.LUT R20, R20, 0x8, RZ, 0xe2, !PT ;  /* 0x0000000814147812 */ /* 0x000fe200078ee2ff */
[----:B------:R-:W-:-:S02]  /*1a60*/  IMAD R42, R12, 0x2, R41 ;  /* 0x000000020c2a7824 */ /* 0x000fc400078e0229 */
[-C--:B------:R-:W-:Y:S02]  /*1a70*/  IMAD R41, R13, R43.reuse, R14 ;  /* 0x0000002b0d297224 */ /* 0x080fe400078e020e */
[----:B------:R-:W-:Y:S02]  /*1a80*/  IMAD R43, R21, R43, R20 ;  /* 0x0000002b152b7224 */ /* 0x000fe400078e0214 */
[----:B------:R-:W-:Y:S01]  /*1a90*/  IMAD R44, R47, 0x2, R2 ;  /* 0x000000022f2c7824 */ /* 0x000fe200078e0202 */
[----:B------:R-:W-:Y:S01]  /*1aa0*/  LEA R28, R41, R42, 0x1 ;  /* 0x0000002a291c7211 */ /* 0x000fe200078e08ff */
[----:B------:R-:W-:Y:S02]  /*1ab0*/  VIADD R20, R42, 0x20 ;  /* 0x000000202a147836 */ /* 0x000fe40000000000 */
[----:B------:R-:W-:Y:S02]  /*1ac0*/  IMAD.U32 R12, R43, 0x2, R44 ;  /* 0x000000022b0c7824 */ /* 0x000fe400078e002c */
[----:B------:R-:W-:Y:S01]  /*1ad0*/  VIADD R22, R44, 0x20 ;  /* 0x000000202c167836 */ /* 0x000fe20000000000 */
[----:B------:R-:W-:Y:S01]  /*1ae0*/  LDSM.16.M88.4 R28, [R28] ;  /* 0x000000001c1c783b */ /* 0x000fe20000000200 */
[----:B------:R-:W-:-:S03]  /*1af0*/  IMAD.U32 R20, R41, 0x2, R20 ;  /* 0x0000000229147824 */ /* 0x000fc600078e0014 */
[----:B------:R-:W0:Y:S01]  /*1b00*/  LDSM.16.M88.4 R12, [R12] ;  /* 0x000000000c0c783b */ /* 0x000e220000000200 */
[----:B------:R-:W-:-:S03]  /*1b10*/  LEA R24, R43, R22, 0x1 ;  /* 0x000000162b187211 */ /* 0x000fc600078e08ff */
[----:B------:R-:W-:Y:S04]  /*1b20*/  LDSM.16.M88.4 R20, [R20] ;  /* 0x000000001414783b */ /* 0x000fe80000000200 */
[----:B------:R-:W1:Y:S01]  /*1b30*/  LDSM.16.M88.4 R24, [R24] ;  /* 0x000000001818783b */ /* 0x000e620000000200 */
[C---:B0-----:R-:W-:Y:S08]  /*1b40*/  HMMA.16816.F32 R8, R28.reuse, R12, R8 ;  /* 0x0000000c1c08723c */ /* 0x041ff00000001808 */
[----:B------:R-:W-:-:S12]  /*1b50*/  HMMA.16816.F32 R16, R28, R14, R16 ;  /* 0x0000000e1c10723c */ /* 0x000fd80000001810 */
[C---:B-1----:R-:W-:Y:S08]  /*1b60*/  HMMA.16816.F32 R8, R20.reuse, R24, R8 ;  /* 0x000000181408723c */ /* 0x042ff00000001808 */
[----:B------:R-:W-:Y:S01]  /*1b70*/  HMMA.16816.F32 R16, R20, R26, R16 ;  /* 0x0000001a1410723c */ /* 0x000fe20000001810 */
[----:B------:R-:W-:-:S04]  /*1b80*/  NOP ;  /* 0x0000000000007918 */ /* 0x000fc80000000000 */
[----:B------:R-:W-:-:S15]  /*1b90*/  @!P0 BRA `(.L_x_25) ;  /* 0x0000000000988947 */ /* 0x000fde0003800000 */
[----:B------:R-:W-:Y:S01]  /*1ba0*/  VIADD R12, R42, 0x40 ;  /* 0x000000402a0c7836 */ /* 0x000fe20000000000 */
[----:B------:R-:W-:Y:S05]  /*1bb0*/  WARPSYNC.ALL ;  /* 0x0000000000007948 */ /* 0x000fea0003800000 */
[----:B------:R-:W-:Y:S01]  /*1bc0*/  VIADD R14, R44, 0x40 ;  /* 0x000000402c0e7836 */ /* 0x000fe20000000000 */
[----:B------:R-:W-:Y:S01]  /*1bd0*/  LEA R28, R41, R12, 0x1 ;  /* 0x0000000c291c7211 */ /* 0x000fe200078e08ff */
[----:B------:R-:W-:Y:S01]  /*1be0*/  VIADD R20, R42, 0x60 ;  /* 0x000000602a147836 */ /* 0x000fe20000000000 */
[----:B------:R-:W-:Y:S01]  /*1bf0*/  ISETP.NE.AND P0, PT, R40, 0x2, PT ;  /* 0x000000022800780c */ /* 0x000fe20003f05270 */
[----:B------:R-:W-:-:S02]  /*1c00*/  IMAD.U32 R14, R43, 0x2, R14 ;  /* 0x000000022b0e7824 */ /* 0x000fc400078e000e */
[----:B------:R-:W-:Y:S01]  /*1c10*/  VIADD R22, R44, 0x60 ;  /* 0x000000602c167836 */ /* 0x000fe20000000000 */
[----:B------:R-:W-:Y:S01]  /*1c20*/  LDSM.16.M88.4 R28, [R28] ;  /* 0x000000001c1c783b */ /* 0x000fe20000000200 */
[----:B------:R-:W-:Y:S02]  /*1c30*/  LEA R20, R41, R20, 0x1 ;  /* 0x0000001429147211 */ /* 0x000fe400078e08ff */
[----:B------:R-:W-:Y:S01]  /*1c40*/  IMAD.U32 R24, R43, 0x2, R22 ;  /* 0x000000022b187824 */ /* 0x000fe200078e0016 */
[----:B------:R-:W0:Y:S04]  /*1c50*/  LDSM.16.M88.4 R12, [R14] ;  /* 0x000000000e0c783b */ /* 0x000e280000000200 */
        /* <DEDUP_REMOVED lines=12> */
[----:B------:R-:W-:Y:S02]  /*1d20*/  VIADD R42, R42, 0xa0 ;  /* 0x000000a02a2a7836 */ /* 0x000fe40000000000 */
        /* <DEDUP_REMOVED lines=11> */
[----:B------:R-:W-:-:S15]  /*1de0*/  HMMA.16816.F32 R16, R20, R26, R16 ;  /* 0x0000001a1410723c */ /* 0x000fde0000001810 */
[----:B------:R-:W-:-:S05]  /*1df0*/  NOP ;  /* 0x0000000000007918 */ /* 0x000fca0000000000 */
.L_x_25:
[----:B------:R-:W0:Y:S01]  /*1e00*/  S2R R15, SR_LANEID ;  /* 0x00000000000f7919 */ /* 0x000e220000000000 */
[C---:B------:R-:W-:Y:S01]  /*1e10*/  IMAD.SHL.U32 R13, R7.reuse, 0x400, RZ ;  /* 0x00000400070d7824 */ /* 0x040fe200078e00ff */
[----:B------:R-:W-:Y:S05]  /*1e20*/  WARPSYNC.ALL ;  /* 0x0000000000007948 */ /* 0x000fea0003800000 */
[----:B------:R-:W-:Y:S01]  /*1e30*/  IMAD.SHL.U32 R12, R7, 0x40, RZ ;  /* 0x00000040070c7824 */ /* 0x000fe200078e00ff */
[----:B------:R-:W-:Y:S01]  /*1e40*/  LOP3.LUT R13, R13, 0xff800, RZ, 0xc0, !PT ;  /* 0x000ff8000d0d7812 */ /* 0x000fe200078ec0ff */
[----:B------:R-:W-:Y:S03]  /*1e50*/  BSSY B0, `(.L_x_28) ;  /* 0x000009c000007945 */ /* 0x000fe60003800000 */
[----:B------:R-:W-:Y:S01]  /*1e60*/  LOP3.LUT R13, R13, 0x40, R12, 0xf8, !PT ;  /* 0x000000400d0d7812 */ /* 0x000fe200078ef80c */
[----:B------:R-:W-:-:S04]  /*1e70*/  IMAD.SHL.U32 R12, R0, 0x8, RZ ;  /* 0x00000008000c7824 */ /* 0x000fc800078e00ff */
[----:B------:R-:W-:Y:S01]  /*1e80*/  IMAD.IADD R13, R36, 0x1, R13 ;  /* 0x00000001240d7824 */ /* 0x000fe200078e020d */
[----:B------:R-:W-:Y:S02]  /*1e90*/  ISETP.GE.U32.AND P0, PT, R7, R12, PT ;  /* 0x0000000c0700720c */ /* 0x000fe40003f06070 */
[----:B0-----:R-:W-:Y:S02]  /*1ea0*/  SHF.R.U32.HI R14, RZ, 0x2, R15 ;  /* 0x00000002ff0e7819 */ /* 0x001fe4000001160f */
[----:B------:R-:W-:-:S04]  /*1eb0*/  LOP3.LUT R15, R15, 0x3, RZ, 0xc0, !PT ;  /* 0x000000030f0f7812 */ /* 0x000fc800078ec0ff */
[----:B------:R-:W-:-:S05]  /*1ec0*/  LEA R14, R14, R15, 0x4 ;  /* 0x0000000f0e0e7211 */ /* 0x000fca00078e20ff */
[----:B------:R-:W-:-:S05]  /*1ed0*/  IMAD.U32 R13, R14, 0x8, R13 ;  /* 0x000000080e0d7824 */ /* 0x000fca00078e000d */
[----:B------:R0:W-:Y:S04]  /*1ee0*/  STS.64 [R13], R8 ;  /* 0x000000080d007388 */ /* 0x0001e80000000a00 */
[----:B------:R0:W-:Y:S04]  /*1ef0*/  STS.64 [R13+0x400], R10 ;  /* 0x0004000a0d007388 */ /* 0x0001e80000000a00 */
[----:B------:R0:W-:Y:S04]  /*1f00*/  STS.64 [R13+0x20], R16 ;  /* 0x000020100d007388 */ /* 0x0001e80000000a00 */
[----:B------:R0:W-:Y:S01]  /*1f10*/  STS.64 [R13+0x420], R18 ;  /* 0x000420120d007388 */ /* 0x0001e20000000a00 */
[----:B------:R-:W-:Y:S06]  /*1f20*/  BAR.SYNC.DEFER_BLOCKING 0x0 ;  /* 0x0000000000007b1d */ /* 0x000fec0000010000 */
[----:B------:R-:W-:Y:S05]  /*1f30*/  @P0 BRA `(.L_x_29) ;  /* 0x0000000800340947 */ /* 0x000fea0003800000 */
[----:B0-----:R-:W-:-:S07]  /*1f40*/  MOV R11, R7 ;  /* 0x00000007000b7202 */ /* 0x001fce0000000f00 */
.L_x_48:
[----:B0-----:R-:W0:Y:S01]  /*1f50*/  LDCU UR4, c[0x0][0x3a0] ;  /* 0x00007400ff0477ac */ /* 0x001e220008000800 */
[----:B------:R-:W-:Y:S01]  /*1f60*/  IMAD.MOV.U32 R16, RZ, RZ, -0x800000 ;  /* 0xff800000ff107424 */ /* 0x000fe200078e00ff */
[----:B0-----:R-:W-:Y:S01]  /*1f70*/  ISETP.GE.AND P1, PT, R39, UR4, PT ;  /* 0x0000000427007c0c */ /* 0x001fe2000bf26270 */
[----:B------:R-:W-:-:S12]  /*1f80*/  UMOV UR4, 0xffffffff ;  /* 0xffffffff00047882 */ /* 0x000fd80000000000 */
[----:B------:R-:W-:Y:S01]  /*1f90*/  @!P1 IMAD R9, R11, 0x20, R38 ;  /* 0x000000200b099824 */ /* 0x000fe200078e0226 */
[----:B------:R-:W0:Y:S03]  /*1fa0*/  @!P1 LDC R8, c[0x0][0x3a8] ;  /* 0x0000ea00ff089b82 */ /* 0x000e260000000800 */
[----:B------:R-:W-:-:S06]  /*1fb0*/  @!P1 IMAD R9, R9, 0x4, R36 ;  /* 0x0000000409099824 */ /* 0x000fcc00078e0224 */
[----:B------:R-:W0:Y:S02]  /*1fc0*/  @!P1 LDS R9, [R9] ;  /* 0x0000000009099984 */ /* 0x000e240000000800 */
[----:B0-----:R-:W-:Y:S01]  /*1fd0*/  @!P1 FMUL R16, R9, R8 ;  /* 0x0000000809109220 */ /* 0x001fe20000400000 */
[----:B--2---:R-:W-:Y:S06]  /*1fe0*/  BRA.DIV UR4, `(.L_x_30) ;  /* 0x0000002204ac7947 */ /* 0x004fec000b800000 */
[----:B------:R-:W0:Y:S02]  /*1ff0*/  SHFL.DOWN PT, R9, R16, 0x10, 0x1f ;  /* 0x0a001f0010097f89 */ /* 0x000e2400000e0000 */
[----:B0-----:R-:W-:-:S05]  /*2000*/  FMNMX R9, R9, R16, !PT ;  /* 0x0000001009097209 */ /* 0x001fca0007800000 */
[----:B------:R-:W0:Y:S02]  /*2010*/  SHFL.DOWN PT, R8, R9, 0x8, 0x1f ;  /* 0x09001f0009087f89 */ /* 0x000e2400000e0000 */
[----:B0-----:R-:W-:Y:S02]  /*2020*/  FMNMX R10, R9, R8, !PT ;  /* 0x00000008090a7209 */ /* 0x001fe40007800000 */
[----:B------:R-:W-:-:S03]  /*2030*/  LEA R8, R11, R32, 0x2 ;  /* 0x000000200b087211 */ /* 0x000fc600078e10ff */
[----:B------:R-:W0:Y:S04]  /*2040*/  SHFL.DOWN PT, R13, R10, 0x4, 0x1f ;  /* 0x08801f000a0d7f89 */ /* 0x000e2800000e0000 */
[----:B------:R-:W-:Y:S01]  /*2050*/  LDS R18, [R8] ;  /* 0x0000000008127984 */ /* 0x000fe20000000800 */
[----:B0-----:R-:W-:-:S05]  /*2060*/  FMNMX R13, R10, R13, !PT ;  /* 0x0000000d0a0d7209 */ /* 0x001fca0007800000 */
[----:B------:R-:W0:Y:S02]  /*2070*/  SHFL.DOWN PT, R14, R13, 0x2, 0x1f ;  /* 0x08401f000d0e7f89 */ /* 0x000e2400000e0000 */
[----:B0-----:R-:W-:-:S05]  /*2080*/  FMNMX R14, R13, R14, !PT ;  /* 0x0000000e0d0e7209 */ /* 0x001fca0007800000 */
[----:B------:R-:W0:Y:S02]  /*2090*/  SHFL.DOWN PT, R15, R14, 0x1, 0x1f ;  /* 0x08201f000e0f7f89 */ /* 0x000e2400000e0000 */
[----:B0-----:R-:W-:-:S06]  /*20a0*/  FMNMX3 R15, R14, R15, R18, !PT ;  /* 0x0000000f0e0f7276 */ /* 0x001fcc0007800012 */
[----:B------:R-:W0:Y:S02]  /*20b0*/  SHFL.IDX PT, R15, R15, RZ, 0x1f ;  /* 0x00001fff0f0f7589 */ /* 0x000e2400000e0000 */
.L_x_70:
[----:B------:R-:W-:Y:S01]  /*20c0*/  IMAD R10, R11, 0x4, R37 ;  /* 0x000000040b0a7824 */ /* 0x000fe200078e0225 */
[----:B------:R-:W-:Y:S01]  /*20d0*/  BSSY.RECONVERGENT B1, `(.L_x_31) ;  /* 0x0000013000017945 */ /* 0x000fe20003800200 */
[----:B------:R-:W-:Y:S01]  /*20e0*/  ISETP.NE.AND P0, PT, R38, RZ, PT ;  /* 0x000000ff2600720c */ /* 0x000fe20003f05270 */
[----:B------:R-:W-:Y:S02]  /*20f0*/  IMAD.MOV.U32 R13, RZ, RZ, RZ ;  /* 0x000000ffff0d7224 */ /* 0x000fe400078e00ff */
[----:B------:R-:W1:Y:S01]  /*2100*/  LDS R19, [R10] ;  /* 0x000000000a137984 */ /* 0x000e620000000800 */
[----:B------:R-:W-:Y:S01]  /*2110*/  IMAD.MOV.U32 R14, RZ, RZ, RZ ;  /* 0x000000ffff0e7224 */ /* 0x000fe200078e00ff */
[----:B-1----:R-:W-:-:S13]  /*2120*/  FSETP.GT.AND P2, PT, R19, RZ, PT ;  /* 0x000000ff1300720b */ /* 0x002fda0003f44000 */
[----:B------:R-:W-:Y:S05]  /*2130*/  @!P2 BRA `(.L_x_32) ;  /* 0x000000000030a947 */ /* 0x000fea0003800000 */
[----:B------:R-:W-:Y:S01]  /*2140*/  MOV R14, 0x3bbb989d ;  /* 0x3bbb989d000e7802 */ /* 0x000fe20000000f00 */
[----:B0-----:R-:W-:Y:S01]  /*2150*/  FADD R9, R18, -R15 ;  /* 0x8000000f12097221 */ /* 0x001fe20000000000 */
[----:B------:R-:W-:-:S03]  /*2160*/  IMAD.MOV.U32 R17, RZ, RZ, 0x437c0000 ;  /* 0x437c0000ff117424 */ /* 0x000fc600078e00ff */
[----:B------:R-:W-:-:S04]  /*2170*/  FFMA.SAT R14, R9, R14, 0.5 ;  /* 0x3f000000090e7423 */ /* 0x000fc8000000200e */
[----:B------:R-:W-:-:S04]  /*2180*/  FFMA.RM R14, R14, R17, 12582913 ;  /* 0x4b4000010e0e7423 */ /* 0x000fc80000004011 */
[C---:B------:R-:W-:Y:S01]  /*2190*/  FADD R18, R14.reuse, -12583039 ;  /* 0xcb40007f0e127421 */ /* 0x040fe20000000000 */
[----:B------:R-:W-:-:S03]  /*21a0*/  IMAD.SHL.U32 R14, R14, 0x800000, RZ ;  /* 0x008000000e0e7824 */ /* 0x000fc600078e00ff */
[----:B------:R-:W-:-:S04]  /*21b0*/  FFMA R18, R9, 1.4426950216293334961, -R18 ;  /* 0x3fb8aa3b09127823 */ /* 0x000fc80000000812 */
[----:B------:R-:W-:-:S04]  /*21c0*/  FFMA R18, R9, 1.925963033500011079e-08, R18 ;  /* 0x32a5706009127823 */ /* 0x000fc80000000012 */
[----:B------:R-:W0:Y:S02]  /*21d0*/  MUFU.EX2 R9, R18 ;  /* 0x0000001200097308 */ /* 0x000e240000000800 */
[----:B0-----:R-:W-:-:S04]  /*21e0*/  FMUL R14, R14, R9 ;  /* 0x000000090e0e7220 */ /* 0x001fc80000400000 */
[----:B------:R-:W-:-:S07]  /*21f0*/  FMUL R14, R19, R14 ;  /* 0x0000000e130e7220 */ /* 0x000fce0000400000 */
.L_x_32:
[----:B------:R-:W-:Y:S05]  /*2200*/  BSYNC.RECONVERGENT B1 ;  /* 0x0000000000017941 */ /* 0x000fea0003800200 */
.L_x_31:
[----:B------:R-:W-:Y:S04]  /*2210*/  BSSY.RECONVERGENT B1, `(.L_x_33) ;  /* 0x000000d000017945 */ /* 0x000fe80003800200 */
[----:B------:R-:W-:Y:S05]  /*2220*/  @P1 BRA `(.L_x_34) ;  /* 0x00000000002c1947 */ /* 0x000fea0003800000 */
[----:B------:R-:W-:Y:S02]  /*2230*/  IMAD.MOV.U32 R9, RZ, RZ, 0x3bbb989d ;  /* 0x3bbb989dff097424 */ /* 0x000fe400078e00ff */
[----:B0-----:R-:W-:Y:S01]  /*2240*/  FADD R16, -R15, R16 ;  /* 0x000000100f107221 */ /* 0x001fe20000000100 */
[----:B------:R-:W-:-:S03]  /*2250*/  MOV R18, 0x437c0000 ;  /* 0x437c000000127802 */ /* 0x000fc60000000f00 */
[----:B------:R-:W-:-:S04]  /*2260*/  FFMA.SAT R9, R16, R9, 0.5 ;  /* 0x3f00000010097423 */ /* 0x000fc80000002009 */
[----:B------:R-:W-:-:S04]  /*2270*/  FFMA.RM R9, R9, R18, 12582913 ;  /* 0x4b40000109097423 */ /* 0x000fc80000004012 */
[C---:B------:R-:W-:Y:S01]  /*2280*/  FADD R13, R9.reuse, -12583039 ;  /* 0xcb40007f090d7421 */ /* 0x040fe20000000000 */
[----:B------:R-:W-:-:S03]  /*2290*/  IMAD.SHL.U32 R9, R9, 0x800000, RZ ;  /* 0x0080000009097824 */ /* 0x000fc600078e00ff */
[----:B------:R-:W-:-:S04]  /*22a0*/  FFMA R13, R16, 1.4426950216293334961, -R13 ;  /* 0x3fb8aa3b100d7823 */ /* 0x000fc8000000080d */
[----:B------:R-:W-:-:S06]  /*22b0*/  FFMA R16, R16, 1.925963033500011079e-08, R13 ;  /* 0x32a5706010107823 */ /* 0x000fcc000000000d */
[----:B------:R-:W0:Y:S02]  /*22c0*/  MUFU.EX2 R16, R16 ;  /* 0x0000001000107308 */ /* 0x000e240000000800 */
[----:B0-----:R-:W-:-:S07]  /*22d0*/  FMUL R13, R9, R16 ;  /* 0x00000010090d7220 */ /* 0x001fce0000400000 */
.L_x_34:
[----:B------:R-:W-:Y:S05]  /*22e0*/  BSYNC.RECONVERGENT B1 ;  /* 0x0000000000017941 */ /* 0x000fea0003800200 */
.L_x_33:
[----:B------:R-:W-:-:S03]  /*22f0*/  UMOV UR4, 0xffffffff ;  /* 0xffffffff00047882 */ /* 0x000fc60000000000 */
[----:B------:R-:W-:Y:S05]  /*2300*/  BRA.DIV UR4, `(.L_x_35) ;  /* 0x0000002204b07947 */ /* 0x000fea000b800000 */
[----:B------:R-:W1:Y:S02]  /*2310*/  SHFL.DOWN PT, R16, R13, 0x10, 0x1f ;  /* 0x0a001f000d107f89 */ /* 0x000e6400000e0000 */
[----:B-1----:R-:W-:-:S05]  /*2320*/  FADD R16, R16, R13 ;  /* 0x0000000d10107221 */ /* 0x002fca0000000000 */
[----:B------:R-:W1:Y:S02]  /*2330*/  SHFL.DOWN PT, R9, R16, 0x8, 0x1f ;  /* 0x09001f0010097f89 */ /* 0x000e6400000e0000 */
[----:B-1----:R-:W-:-:S05]  /*2340*/  FADD R17, R16, R9 ;  /* 0x0000000910117221 */ /* 0x002fca0000000000 */
[----:B------:R-:W1:Y:S02]  /*2350*/  SHFL.DOWN PT, R18, R17, 0x4, 0x1f ;  /* 0x08801f0011127f89 */ /* 0x000e6400000e0000 */
[----:B-1----:R-:W-:-:S05]  /*2360*/  FADD R18, R17, R18 ;  /* 0x0000001211127221 */ /* 0x002fca0000000000 */
[----:B------:R-:W1:Y:S02]  /*2370*/  SHFL.DOWN PT, R9, R18, 0x2, 0x1f ;  /* 0x08401f0012097f89 */ /* 0x000e6400000e0000 */
[----:B-1----:R-:W-:-:S05]  /*2380*/  FADD R19, R18, R9 ;  /* 0x0000000912137221 */ /* 0x002fca0000000000 */
[----:B------:R-:W1:Y:S02]  /*2390*/  SHFL.DOWN PT, R20, R19, 0x1, 0x1f ;  /* 0x08201f0013147f89 */ /* 0x000e6400000e0000 */
[----:B-1----:R-:W-:-:S04]  /*23a0*/  FADD R9, R19, R20 ;  /* 0x0000001413097221 */ /* 0x002fc80000000000 */
[----:B------:R-:W-:-:S06]  /*23b0*/  FADD R9, R9, R14 ;  /* 0x0000000e09097221 */ /* 0x000fcc0000000000 */
[----:B------:R-:W1:Y:S02]  /*23c0*/  SHFL.IDX PT, R9, R9, RZ, 0x1f ;  /* 0x00001fff09097589 */ /* 0x000e6400000e0000 */
.L_x_78:
[----:B------:R-:W-:Y:S04]  /*23d0*/  BSSY.RECONVERGENT B1, `(.L_x_36) ;  /* 0x0000012000017945 */ /* 0x000fe80003800200 */
[----:B------:R-:W-:Y:S05]  /*23e0*/  @P0 BRA `(.L_x_37) ;  /* 0x0000000000400947 */ /* 0x000fea0003800000 */
[----:B-1----:R-:W1:Y:S01]  /*23f0*/  MUFU.RCP R6, R9 ;  /* 0x0000000900067308 */ /* 0x002e620000001000 */
[----:B------:R2:W-:Y:S01]  /*2400*/  STS [R10], R9 ;  /* 0x000000090a007388 */ /* 0x0005e20000000800 */
[----:B------:R-:W-:Y:S03]  /*2410*/  BSSY.RECONVERGENT B2, `(.L_x_37) ;  /* 0x000000d000027945 */ /* 0x000fe60003800200 */
[----:B0-----:R2:W-:Y:S03]  /*2420*/  STS [R8], R15 ;  /* 0x0000000f08007388 */ /* 0x0015e60000000800 */
[----:B------:R-:W0:Y:S01]  /*2430*/  FCHK P0, R14, R9 ;  /* 0x000000090e007302 */ /* 0x000e220000000000 */
[----:B-1----:R-:W-:-:S04]  /*2440*/  FFMA R17, -R9, R6, 1 ;  /* 0x3f80000009117423 */ /* 0x002fc80000000106 */
[----:B------:R-:W-:-:S04]  /*2450*/  FFMA R6, R6, R17, R6 ;  /* 0x0000001106067223 */ /* 0x000fc80000000006 */
[----:B------:R-:W-:-:S04]  /*2460*/  FFMA R17, R6, R14, RZ ;  /* 0x0000000e06117223 */ /* 0x000fc800000000ff */
[----:B------:R-:W-:-:S04]  /*2470*/  FFMA R16, -R9, R17, R14 ;  /* 0x0000001109107223 */ /* 0x000fc8000000010e */
[----:B------:R-:W-:Y:S01]  /*2480*/  FFMA R6, R6, R16, R17 ;  /* 0x0000001006067223 */ /* 0x000fe20000000011 */
[----:B0-2---:R-:W-:Y:S06]  /*2490*/  @!P0 BRA `(.L_x_38) ;  /* 0x0000000000108947 */ /* 0x005fec0003800000 */
[----:B------:R-:W-:Y:S01]  /*24a0*/  IMAD.MOV.U32 R8, RZ, RZ, R14 ;  /* 0x000000ffff087224 */ /* 0x000fe200078e000e */
[----:B------:R-:W-:-:S07]  /*24b0*/  MOV R10, 0x24d0 ;  /* 0x000024d0000a7802 */ /* 0x000fce0000000f00 */
[----:B------:R-:W-:Y:S05]  /*24c0*/  CALL.REL.NOINC `($__internal_0_$__cuda_sm3x_div_rn_noftz_f32_slowpath) ;  /* 0x0000002400307944 */ /* 0x000fea0003c00000 */
[----:B------:R-:W-:-:S07]  /*24d0*/  IMAD.MOV.U32 R6, RZ, RZ, R17 ;  /* 0x000000ffff067224 */ /* 0x000fce00078e0011 */
.L_x_38:
[----:B------:R-:W-:Y:S05]  /*24e0*/  BSYNC.RECONVERGENT B2 ;  /* 0x0000000000027941 */ /* 0x000fea0003800200 */
.L_x_37:
[----:B------:R-:W-:Y:S05]  /*24f0*/  BSYNC.RECONVERGENT B1 ;  /* 0x0000000000017941 */ /* 0x000fea0003800200 */
.L_x_36:
[----:B------:R-:W2:Y:S01]  /*2500*/  LDC R17, c[0x0][0x3a4] ;  /* 0x0000e900ff117b82 */ /* 0x000ea20000000800 */
[----:B------:R-:W-:Y:S01]  /*2510*/  UMOV UR4, 0xffffffff ;  /* 0xffffffff00047882 */ /* 0x000fe20000000000 */
[----:B--2---:R-:W-:Y:S02]  /*2520*/  ISETP.GE.AND P0, PT, R38, R17, PT ;  /* 0x000000112600720c */ /* 0x004fe40003f06270 */
[----:B------:R-:W-:Y:S11]  /*2530*/  BRA.DIV UR4, `(.L_x_39) ;  /* 0x0000002204e87947 */ /* 0x000ff6000b800000 */
[----:B------:R-:W2:Y:S02]  /*2540*/  SHFL.IDX PT, R6, R6, RZ, 0x1f ;  /* 0x00001fff06067589 */ /* 0x000ea400000e0000 */
.L_x_81:
[----:B------:R-:W-:Y:S04]  /*2550*/  BSSY.RECONVERGENT B1, `(.L_x_40) ;  /* 0x000000e000017945 */ /* 0x000fe80003800200 */
[----:B------:R-:W-:Y:S05]  /*2560*/  @P0 BRA `(.L_x_41) ;  /* 0x0000000000300947 */ /* 0x000fea0003800000 */
[----:B0-----:R-:W0:Y:S01]  /*2570*/  S2R R15, SR_CgaCtaId ;  /* 0x00000000000f7919 */ /* 0x001e220000008800 */
[----:B------:R-:W-:Y:S02]  /*2580*/  MOV R10, 0x400 ;  /* 0x00000400000a7802 */ /* 0x000fe40000000f00 */
[----:B------:R-:W-:Y:S02]  /*2590*/  MOV R8, R38 ;  /* 0x0000002600087202 */ /* 0x000fe40000000f00 */
[----:B0-----:R-:W-:-:S07]  /*25a0*/  LEA R19, R15, R10, 0x18 ;  /* 0x0000000a0f137211 */ /* 0x001fce00078ec0ff */
.L_x_42:
[----:B---3--:R-:W-:Y:S02]  /*25b0*/  IMAD R10, R11, R17, R8 ;  /* 0x000000110b0a7224 */ /* 0x008fe400078e0208 */
[----:B------:R-:W-:Y:S02]  /*25c0*/  VIADD R8, R8, 0x20 ;  /* 0x0000002008087836 */ /* 0x000fe40000000000 */
[----:B------:R-:W-:-:S03]  /*25d0*/  IMAD R10, R10, 0x4, R19 ;  /* 0x000000040a0a7824 */ /* 0x000fc600078e0213 */
[----:B------:R-:W-:Y:S02]  /*25e0*/  ISETP.GE.AND P0, PT, R8, R17, PT ;  /* 0x000000110800720c */ /* 0x000fe40003f06270 */
[----:B------:R-:W2:Y:S02]  /*25f0*/  LDS R15, [R10] ;  /* 0x000000000a0f7984 */ /* 0x000ea40000000800 */
[----:B--2---:R-:W-:-:S05]  /*2600*/  FMUL R15, R6, R15 ;  /* 0x0000000f060f7220 */ /* 0x004fca0000400000 */
[----:B------:R3:W-:Y:S04]  /*2610*/  STS [R10], R15 ;  /* 0x0000000f0a007388 */ /* 0x0007e80000000800 */
[----:B------:R-:W-:Y:S05]  /*2620*/  @!P0 BRA `(.L_x_42) ;  /* 0xfffffffc00e08947 */ /* 0x000fea000383ffff */
.L_x_41:
[----:B------:R-:W-:Y:S05]  /*2630*/  BSYNC.RECONVERGENT B1 ;  /* 0x0000000000017941 */ /* 0x000fea0003800200 */
.L_x_40:
[----:B------:R-:W4:Y:S01]  /*2640*/  LDCU UR4, c[0x0][0x3a0] ;  /* 0x00007400ff0477ac */ /* 0x000f220008000800 */
[----:B------:R-:W-:Y:S01]  /*2650*/  BSSY.RECONVERGENT B1, `(.L_x_43) ;  /* 0x0000014000017945 */ /* 0x000fe20003800200 */
[----:B----4-:R-:W-:-:S13]  /*2660*/  ISETP.GE.AND P0, PT, R39, UR4, PT ;  /* 0x0000000427007c0c */ /* 0x010fda000bf06270 */
[----:B------:R-:W-:Y:S05]  /*2670*/  @P0 BRA `(.L_x_44) ;  /* 0x0000000000400947 */ /* 0x000fea0003800000 */
[----:B-1----:R-:W0:Y:S01]  /*2680*/  MUFU.RCP R8, R9 ;  /* 0x0000000900087308 */ /* 0x002e220000001000 */
[----:B------:R-:W-:Y:S07]  /*2690*/  BSSY.RECONVERGENT B2, `(.L_x_45) ;  /* 0x000000c000027945 */ /* 0x000fee0003800200 */
[----:B------:R-:W1:Y:S01]  /*26a0*/  FCHK P0, R13, R9 ;  /* 0x000000090d007302 */ /* 0x000e620000000000 */
[----:B0--3--:R-:W-:-:S04]  /*26b0*/  FFMA R15, -R9, R8, 1 ;  /* 0x3f800000090f7423 */ /* 0x009fc80000000108 */
[----:B------:R-:W-:-:S04]  /*26c0*/  FFMA R8, R8, R15, R8 ;  /* 0x0000000f08087223 */ /* 0x000fc80000000008 */
[----:B------:R-:W-:-:S04]  /*26d0*/  FFMA R10, R8, R13, RZ ;  /* 0x0000000d080a7223 */ /* 0x000fc800000000ff */
[----:B------:R-:W-:-:S04]  /*26e0*/  FFMA R15, -R9, R10, R13 ;  /* 0x0000000a090f7223 */ /* 0x000fc8000000010d */
[----:B------:R-:W-:Y:S01]  /*26f0*/  FFMA R8, R8, R15, R10 ;  /* 0x0000000f08087223 */ /* 0x000fe2000000000a */
[----:B-1----:R-:W-:Y:S06]  /*2700*/  @!P0 BRA `(.L_x_46) ;  /* 0x0000000000108947 */ /* 0x002fec0003800000 */
[----:B------:R-:W-:Y:S01]  /*2710*/  IMAD.MOV.U32 R8, RZ, RZ, R13 ;  /* 0x000000ffff087224 */ /* 0x000fe200078e000d */
[----:B------:R-:W-:-:S07]  /*2720*/  MOV R10, 0x2740 ;  /* 0x00002740000a7802 */ /* 0x000fce0000000f00 */
[----:B--2---:R-:W-:Y:S05]  /*2730*/  CALL.REL.NOINC `($__internal_0_$__cuda_sm3x_div_rn_noftz_f32_slowpath) ;  /* 0x0000002000947944 */ /* 0x004fea0003c00000 */
[----:B------:R-:W-:-:S07]  /*2740*/  MOV R8, R17 ;  /* 0x0000001100087202 */ /* 0x000fce0000000f00 */
.L_x_46:
[----:B------:R-:W-:Y:S05]  /*2750*/  BSYNC.RECONVERGENT B2 ;  /* 0x0000000000027941 */ /* 0x000fea0003800200 */
.L_x_45:
[----:B------:R-:W-:Y:S01]  /*2760*/  F2FP.F16.F32.PACK_AB R8, RZ, R8 ;  /* 0x00000008ff08723e */ /* 0x000fe200000000ff */
[----:B------:R-:W-:Y:S06]  /*2770*/  BRA `(.L_x_47) ;  /* 0x0000000000047947 */ /* 0x000fec0003800000 */
.L_x_44:
[----:B------:R-:W-:-:S07]  /*2780*/  PRMT R8, RZ, 0x7610, R8 ;  /* 0x00007610ff087816 */ /* 0x000fce0000000008 */
.L_x_47:
[----:B------:R-:W-:Y:S05]  /*2790*/  BSYNC.RECONVERGENT B1 ;  /* 0x0000000000017941 */ /* 0x000fea0003800200 */
.L_x_43:
[----:B---3--:R-:W-:Y:S01]  /*27a0*/  IMAD R10, R11, 0x20, R38 ;  /* 0x000000200b0a7824 */ /* 0x008fe200078e0226 */
[----:B-1----:R-:W-:Y:S01]  /*27b0*/  PRMT R9, R8, 0x7610, R9 ;  /* 0x0000761008097816 */ /* 0x002fe20000000009 */
[----:B------:R-:W-:Y:S02]  /*27c0*/  IMAD.IADD R11, R0, 0x1, R11 ;  /* 0x00000001000b7824 */ /* 0x000fe400078e020b */
[----:B------:R-:W-:-:S03]  /*27d0*/  IMAD R8, R10, 0x2, R35 ;  /* 0x000000020a087824 */ /* 0x000fc600078e0223 */
[----:B------:R-:W-:Y:S02]  /*27e0*/  ISETP.GE.U32.AND P0, PT, R11, R12, PT ;  /* 0x0000000c0b00720c */ /* 0x000fe40003f06070 */
[----:B------:R1:W-:Y:S11]  /*27f0*/  STS.U16 [R8], R9 ;  /* 0x0000000908007388 */ /* 0x0003f60000000400 */
[----:B-1----:R-:W-:Y:S05]  /*2800*/  @!P0 BRA `(.L_x_48) ;  /* 0xfffffff400d08947 */ /* 0x002fea000383ffff */
.L_x_29:
[----:B------:R-:W-:Y:S05]  /*2810*/  BSYNC B0 ;  /* 0x0000000000007941 */ /* 0x000fea0003800000 */
.L_x_28:
[----:B------:R-:W1:Y:S01]  /*2820*/  S2R R37, SR_LANEID ;  /* 0x0000000000257919 */ /* 0x000e620000000000 */
[----:B------:R-:W3:Y:S01]  /*2830*/  LDCU UR4, c[0x0][0x3a4] ;  /* 0x00007480ff0477ac */ /* 0x000ee20008000800 */
[----:B------:R-:W-:-:S04]  /*2840*/  SHF.L.U32 R33, R33, 0x9, RZ ;  /* 0x0000000921217819 */ /* 0x000fc800000006ff */
[----:B0-----:R-:W-:-:S05]  /*2850*/  LOP3.LUT R10, R33, 0x7fc00, RZ, 0xc0, !PT ;  /* 0x0007fc00210a7812 */ /* 0x001fca00078ec0ff */
[----:B------:R-:W-:Y:S02]  /*2860*/  IMAD.IADD R35, R35, 0x1, R10 ;  /* 0x0000000123237824 */ /* 0x000fe400078e020a */
[----:B---3--:R-:W-:Y:S01]  /*2870*/  IMAD.U32 R33, RZ, RZ, UR4 ;  /* 0x00000004ff217e24 */ /* 0x008fe2000f8e00ff */
[----:B------:R-:W-:Y:S05]  /*2880*/  WARPSYNC.ALL ;  /* 0x0000000000007948 */ /* 0x000fea0003800000 */
[----:B------:R-:W-:Y:S01]  /*2890*/  BAR.SYNC.DEFER_BLOCKING 0x0 ;  /* 0x0000000000007b1d */ /* 0x000fe20000010000 */
[----:B------:R-:W-:Y:S02]  /*28a0*/  ISETP.GE.AND P0, PT, R33, 0x1, PT ;  /* 0x000000012100780c */ /* 0x000fe40003f06270 */
[----:B-1----:R-:W-:-:S02]  /*28b0*/  SHF.R.U32.HI R36, RZ, 0x3, R37 ;  /* 0x00000003ff247819 */ /* 0x002fc40000011625 */
[----:B------:R-:W-:Y:S02]  /*28c0*/  SHF.R.U32.HI R38, RZ, 0x4, R37 ;  /* 0x00000004ff267819 */ /* 0x000fe40000011625 */
[----:B------:R-:W-:Y:S01]  /*28d0*/  LOP3.LUT R39, R37, 0x7, RZ, 0xc0, !PT ;  /* 0x0000000725277812 */ /* 0x000fe200078ec0ff */
[----:B------:R-:W-:Y:S02]  /*28e0*/  IMAD.SHL.U32 R12, R36, 0x8, RZ ;  /* 0x00000008240c7824 */ /* 0x000fe400078e00ff */
[----:B------:R-:W-:-:S03]  /*28f0*/  IMAD.SHL.U32 R8, R38, 0x8, RZ ;  /* 0x0000000826087824 */ /* 0x000fc600078e00ff */
[----:B------:R-:W-:-:S04]  /*2900*/  LOP3.LUT R9, R12, 0x8, R39, 0xe2, !PT ;  /* 0x000000080c097812 */ /* 0x000fc800078ee227 */
[----:B------:R-:W-:Y:S01]  /*2910*/  LEA R8, R9, R8, 0x5 ;  /* 0x0000000809087211 */ /* 0x000fe200078e28ff */
[----:B------:R-:W-:-:S04]  /*2920*/  VIADD R9, R35, 0x20 ;  /* 0x0000002023097836 */ /* 0x000fc80000000000 */
[C---:B------:R-:W-:Y:S01]  /*2930*/  IMAD.U32 R12, R8.reuse, 0x2, R35 ;  /* 0x00000002080c7824 */ /* 0x040fe200078e0023 */
[----:B------:R-:W-:-:S05]  /*2940*/  LEA R9, R8, R9, 0x1 ;  /* 0x0000000908097211 */ /* 0x000fca00078e08ff */
[----:B------:R-:W0:Y:S04]  /*2950*/  LDSM.16.M88.4 R12, [R12] ;  /* 0x000000000c0c783b */ /* 0x000e280000000200 */
[----:B------:R1:W3:Y:S01]  /*2960*/  LDSM.16.M88.4 R16, [R9] ;  /* 0x000000000910783b */ /* 0x0002e20000000200 */
[----:B------:R-:W-:Y:S05]  /*2970*/  @!P0 BRA `(.L_x_49) ;  /* 0x0000000c00308947 */ /* 0x000fea0003800000 */
[----:B------:R-:W-:Y:S01]  /*2980*/  ISETP.GE.U32.AND P0, PT, R3, 0x60, PT ;  /* 0x000000600300780c */ /* 0x000fe20003f06070 */
[----:B------:R-:W-:-:S12]  /*2990*/  IMAD.MOV.U32 R44, RZ, RZ, RZ ;  /* 0x000000ffff2c7224 */ /* 0x000fd800078e00ff */
[----:B------:R-:W-:Y:S05]  /*29a0*/  @!P0 BRA `(.L_x_50) ;  /* 0x0000000400a08947 */ /* 0x000fea0003800000 */
[----:B------:R-:W4:Y:S01]  /*29b0*/  S2R R8, SR_CgaCtaId ;  /* 0x0000000000087919 */ /* 0x000f220000008800 */
[----:B------:R-:W-:Y:S01]  /*29c0*/  IMAD.SHL.U32 R45, R36, 0x8, RZ ;  /* 0x00000008242d7824 */ /* 0x000fe200078e00ff */
[----:B------:R-:W-:Y:S01]  /*29d0*/  SHF.R.U32.HI R41, RZ, 0x2, R37 ;  /* 0x00000002ff297819 */ /* 0x000fe20000011625 */
[----:B------:R-:W-:Y:S01]  /*29e0*/  IMAD R10, R38, 0x8, R39 ;  /* 0x00000008260a7824 */ /* 0x000fe200078e0227 */
[----:B-1----:R-:W-:Y:S01]  /*29f0*/  LOP3.LUT R9, R37, 0x3, RZ, 0xc0, !PT ;  /* 0x0000000325097812 */ /* 0x002fe200078ec0ff */
[----:B------:R-:W-:Y:S01]  /*2a00*/  IMAD.MOV.U32 R44, RZ, RZ, RZ ;  /* 0x000000ffff2c7224 */ /* 0x000fe200078e00ff */
[----:B------:R-:W-:Y:S01]  /*2a10*/  SHF.R.U32.HI R42, RZ, 0x1, R33 ;  /* 0x00000001ff2a7819 */ /* 0x000fe20000011621 */
[----:B------:R-:W-:Y:S01]  /*2a20*/  IMAD.MOV.U32 R43, RZ, RZ, RZ ;  /* 0x000000ffff2b7224 */ /* 0x000fe200078e00ff */
[----:B------:R-:W-:Y:S02]  /*2a30*/  SHF.L.U32 R40, R7, 0x4, RZ ;  /* 0x0000000407287819 */ /* 0x000fe400000006ff */
[----:B------:R-:W-:Y:S01]  /*2a40*/  LOP3.LUT R45, R45, 0x8, RZ, 0xe2, !PT ;  /* 0x000000082d2d7812 */ /* 0x000fe200078ee2ff */
[----:B------:R-:W-:Y:S01]  /*2a50*/  IMAD R41, R41, R42, R9 ;  /* 0x0000002a29297224 */ /* 0x000fe200078e0209 */
[----:B------:R-:W-:-:S02]  /*2a60*/  LOP3.LUT R40, R40, 0x10, RZ, 0xc0, !PT ;  /* 0x0000001028287812 */ /* 0x000fc400078ec0ff */
[----:B------:R-:W-:Y:S01]  /*2a70*/  MOV R35, 0x400 ;  /* 0x0000040000237802 */ /* 0x000fe20000000f00 */
[----:B------:R-:W-:Y:S01]  /*2a80*/  IMAD R45, R10, 0x20, R45 ;  /* 0x000000200a2d7824 */ /* 0x000fe200078e022d */
[----:B------:R-:W-:Y:S01]  /*2a90*/  SHF.L.U32 R41, R41, 0x3, RZ ;  /* 0x0000000329297819 */ /* 0x000fe200000006ff */
[----:B------:R-:W-:Y:S02]  /*2aa0*/  IMAD R34, R34, R33, R40 ;  /* 0x0000002122227224 */ /* 0x000fe400078e0228 */
[----:B------:R-:W-:Y:S01]  /*2ab0*/  IMAD.SHL.U32 R45, R45, 0x2, RZ ;  /* 0x000000022d2d7824 */ /* 0x000fe200078e00ff */
[----:B----4-:R-:W-:-:S07]  /*2ac0*/  LEA R35, R8, R35, 0x18 ;  /* 0x0000002308237211 */ /* 0x010fce00078ec0ff */
.L_x_51:
[--C-:B------:R-:W-:Y:S01]  /*2ad0*/  IMAD.IADD R8, R34, 0x1, R44.reuse ;  /* 0x0000000122087824 */ /* 0x100fe200078e022c */
[----:B------:R-:W-:Y:S05]  /*2ae0*/  WARPSYNC.ALL ;  /* 0x0000000000007948 */ /* 0x000fea0003800000 */
[----:B----4-:R-:W-:Y:S01]  /*2af0*/  LEA R47, R8, R35, 0x2 ;  /* 0x00000023082f7211 */ /* 0x010fe200078e10ff */
[----:B------:R-:W-:Y:S02]  /*2b00*/  IMAD.IADD R46, R40, 0x1, R44 ;  /* 0x00000001282e7824 */ /* 0x000fe400078e022c */
[----:B------:R-:W-:Y:S02]  /*2b10*/  VIADD R43, R43, 0x4 ;  /* 0x000000042b2b7836 */ /* 0x000fe40000000000 */
[----:B------:R-:W-:-:S02]  /*2b20*/  IMAD R46, R46, 0x40, R5 ;  /* 0x000000402e2e7824 */ /* 0x000fc400078e0205 */
[----:B------:R-:W-:Y:S02]  /*2b30*/  IMAD.IADD R49, R47, 0x1, R41 ;  /* 0x000000012f317824 */ /* 0x000fe400078e0229 */
[----:B------:R-:W-:Y:S01]  /*2b40*/  IMAD.IADD R8, R46, 0x1, R45 ;  /* 0x000000012e087824 */ /* 0x000fe200078e022d */
[----:B------:R-:W-:Y:S01]  /*2b50*/  IADD3 R20, PT, PT, R45, 0x20, R46 ;  /* 0x000000202d147810 */ /* 0x000fe20007ffe02e */
[----:B------:R-:W-:Y:S01]  /*2b60*/  VIADD R48, R47, 0x80 ;  /* 0x000000802f307836 */ /* 0x000fe20000000000 */
[----:B------:R-:W-:Y:S01]  /*2b70*/  LEA R50, R42, R49, 0x6 ;  /* 0x000000312a327211 */ /* 0x000fe200078e30ff */
[----:B------:R-:W-:Y:S01]  /*2b80*/  LDS.64 R28, [R49] ;  /* 0x00000000311c7984 */ /* 0x000fe20000000a00 */
[----:B------:R-:W-:Y:S02]  /*2b90*/  VIADD R44, R44, 0x80 ;  /* 0x000000802c2c7836 */ /* 0x000fe40000000000 */
[----:B------:R-:W-:Y:S01]  /*2ba0*/  IMAD.IADD R48, R48, 0x1, R41 ;  /* 0x0000000130307824 */ /* 0x000fe200078e0229 */
[----:B------:R-:W-:Y:S03]  /*2bb0*/  LDSM.16.M88.4 R8, [R8] ;  /* 0x000000000808783b */ /* 0x000fe60000000200 */
[----:B------:R-:W-:Y:S01]  /*2bc0*/  IMAD R51, R42, 0x40, R48 ;  /* 0x000000402a337824 */ /* 0x000fe200078e0230 */
[----:B------:R-:W0:Y:S04]  /*2bd0*/  LDS.64 R30, [R50] ;  /* 0x00000000321e7984 */ /* 0x000e280000000a00 */
[----:B------:R-:W-:Y:S04]  /*2be0*/  LDS.64 R24, [R49+0x20] ;  /* 0x0000200031187984 */ /* 0x000fe80000000a00 */
[----:B------:R-:W1:Y:S04]  /*2bf0*/  LDS.64 R26, [R50+0x20] ;  /* 0x00002000321a7984 */ /* 0x000e680000000a00 */
[----:B------:R-:W3:Y:S01]  /*2c00*/  LDSM.16.M88.4 R20, [R20] ;  /* 0x000000001414783b */ /* 0x000ee20000000200 */
[----:B0-----:R-:W-:Y:S01]  /*2c10*/  HMMA.16816.F32 R28, R12, R8, R28 ;  /* 0x000000080c1c723c */ /* 0x001fe2000000181c */
[----:B------:R-:W-:-:S07]  /*2c20*/  IADD3 R9, PT, PT, R45, 0x800, R46 ;  /* 0x000008002d097810 */ /* 0x000fce0007ffe02e */
[----:B-1----:R-:W-:-:S12]  /*2c30*/  HMMA.16816.F32 R24, R12, R10, R24 ;  /* 0x0000000a0c18723c */ /* 0x002fd80000001818 */
[----:B---3--:R-:W-:Y:S01]  /*2c40*/  HMMA.16816.F32 R28, R16, R20, R28 ;  /* 0x00000014101c723c */ /* 0x008fe2000000181c */
[----:B------:R-:W-:-:S07]  /*2c50*/  IADD3 R20, PT, PT, R45, 0x820, R46 ;  /* 0x000008202d147810 */ /* 0x000fce0007ffe02e */
[----:B------:R-:W-:Y:S11]  /*2c60*/  HMMA.16816.F32 R24, R16, R22, R24 ;  /* 0x000000161018723c */ /* 0x000ff60000001818 */
[----:B------:R-:W-:Y:S04]  /*2c70*/  STS.64 [R49], R28 ;  /* 0x0000001c31007388 */ /* 0x000fe80000000a00 */
[----:B------:R-:W-:Y:S04]  /*2c80*/  STS.64 [R50], R30 ;  /* 0x0000001e32007388 */ /* 0x000fe80000000a00 */
[----:B------:R-:W-:Y:S04]  /*2c90*/  STS.64 [R49+0x20], R24 ;  /* 0x0000201831007388 */ /* 0x000fe80000000a00 */
[----:B------:R-:W-:Y:S04]  /*2ca0*/  STS.64 [R50+0x20], R26 ;  /* 0x0000201a32007388 */ /* 0x000fe80000000a00 */
[----:B------:R-:W-:Y:S04]  /*2cb0*/  LDS.64 R28, [R48] ;  /* 0x00000000301c7984 */ /* 0x000fe80000000a00 */
[----:B------:R-:W-:Y:S04]  /*2cc0*/  LDS.64 R30, [R51] ;  /* 0x00000000331e7984 */ /* 0x000fe80000000a00 */
[----:B------:R-:W0:Y:S04]  /*2cd0*/  LDSM.16.M88.4 R8, [R9] ;  /* 0x000000000908783b */ /* 0x000e280000000200 */
[----:B------:R-:W-:Y:S04]  /*2ce0*/  LDS.64 R24, [R48+0x20] ;  /* 0x0000200030187984 */ /* 0x000fe80000000a00 */
[----:B------:R-:W1:Y:S04]  /*2cf0*/  LDS.64 R26, [R51+0x20] ;  /* 0x00002000331a7984 */ /* 0x000e680000000a00 */
[----:B------:R-:W3:Y:S01]  /*2d00*/  LDSM.16.M88.4 R20, [R20] ;  /* 0x000000001414783b */ /* 0x000ee20000000200 */
[----:B0-----:R-:W-:Y:S01]  /*2d10*/  HMMA.16816.F32 R28, R12, R8, R28 ;  /* 0x000000080c1c723c */ /* 0x001fe2000000181c */
[----:B------:R-:W-:-:S02]  /*2d20*/  IADD3 R8, PT, PT, R47, 0x100, RZ ;  /* 0x000001002f087810 */ /* 0x000fc40007ffe0ff */
[----:B------:R-:W-:-:S03]  /*2d30*/  IADD3 R9, PT, PT, R45, 0x1000, R46 ;  /* 0x000010002d097810 */ /* 0x000fc60007ffe02e */
[----:B------:R-:W-:Y:S02]  /*2d40*/  IMAD.IADD R49, R8, 0x1, R41 ;  /* 0x0000000108317824 */ /* 0x000fe400078e0229 */
[----:B-1----:R-:W-:Y:S02]  /*2d50*/  HMMA.16816.F32 R24, R12, R10, R24 ;  /* 0x0000000a0c18723c */ /* 0x002fe40000001818 */
[----:B------:R-:W-:-:S10]  /*2d60*/  IMAD R50, R42, 0x40, R49 ;  /* 0x000000402a327824 */ /* 0x000fd400078e0231 */
        /* <DEDUP_REMOVED lines=14> */
[----:B------:R-:W-:-:S05]  /*2e50*/  VIADD R8, R47, 0x180 ;  /* 0x000001802f087836 */ /* 0x000fca0000000000 */
[----:B------:R-:W-:Y:S02]  /*2e60*/  IADD3 R47, PT, PT, R8, R41, RZ ;  /* 0x00000029082f7210 */ /* 0x000fe40007ffe0ff */
[----:B-1----:R-:W-:Y:S01]  /*2e70*/  HMMA.16816.F32 R24, R12, R10, R24 ;  /* 0x0000000a0c18723c */ /* 0x002fe20000001818 */
[----:B------:R-:W-:Y:S02]  /*2e80*/  IADD3 R8, PT, PT, R45, 0x1800, R46 ;  /* 0x000018002d087810 */ /* 0x000fe40007ffe02e */
[----:B------:R-:W-:-:S09]  /*2e90*/  IMAD R48, R42, 0x40, R47 ;  /* 0x000000402a307824 */ /* 0x000fd200078e022f */
        /* <DEDUP_REMOVED lines=14> */
[----:B------:R-:W-:-:S04]  /*2f80*/  LEA.HI R8, R3, 0x1, RZ, 0x1b ;  /* 0x0000000103087811 */ /* 0x000fc800078fd8ff */
[----:B------:R-:W-:-:S03]  /*2f90*/  LOP3.LUT R8, R8, 0xffffffc, RZ, 0xc0, !PT ;  /* 0x0ffffffc08087812 */ /* 0x000fc600078ec0ff */
[----:B-1----:R-:W-:Y:S01]  /*2fa0*/  HMMA.16816.F32 R24, R12, R10, R24 ;  /* 0x0000000a0c18723c */ /* 0x002fe20000001818 */
[----:B------:R-:W-:-:S11]  /*2fb0*/  ISETP.NE.AND P0, PT, R43, R8, PT ;  /* 0x000000082b00720c */ /* 0x000fd60003f05270 */
[C---:B---3--:R-:W-:Y:S08]  /*2fc0*/  HMMA.16816.F32 R28, R16.reuse, R20, R28 ;  /* 0x00000014101c723c */ /* 0x048ff0000000181c */
[----:B------:R-:W-:Y:S11]  /*2fd0*/  HMMA.16816.F32 R24, R16, R22, R24 ;  /* 0x000000161018723c */ /* 0x000ff60000001818 */
[----:B------:R4:W-:Y:S04]  /*2fe0*/  STS.64 [R47], R28 ;  /* 0x0000001c2f007388 */ /* 0x0009e80000000a00 */
[----:B------:R4:W-:Y:S04]  /*2ff0*/  STS.64 [R48], R30 ;  /* 0x0000001e30007388 */ /* 0x0009e80000000a00 */
[----:B------:R4:W-:Y:S04]  /*3000*/  STS.64 [R47+0x20], R24 ;  /* 0x000020182f007388 */ /* 0x0009e80000000a00 */
[----:B------:R4:W-:Y:S01]  /*3010*/  STS.64 [R48+0x20], R26 ;  /* 0x0000201a30007388 */ /* 0x0009e20000000a00 */
[----:B------:R-:W-:Y:S05]  /*3020*/  @P0 BRA `(.L_x_51) ;  /* 0xfffffff800a80947 */ /* 0x000fea000383ffff */
.L_x_50:
[----:B------:R-:W-:-:S04]  /*3030*/  LEA.HI R40, R3, 0x1, RZ, 0x1b ;  /* 0x0000000103287811 */ /* 0x000fc800078fd8ff */
[----:B------:R-:W-:-:S04]  /*3040*/  LOP3.LUT R40, R40, 0x3, RZ, 0xc0, !PT ;  /* 0x0000000328287812 */ /* 0x000fc800078ec0ff */
[----:B------:R-:W-:-:S13]  /*3050*/  ISETP.NE.AND P0, PT, R40, RZ, PT ;  /* 0x000000ff2800720c */ /* 0x000fda0003f05270 */
[----:B------:R-:W-:Y:S05]  /*3060*/  @!P0 BRA `(.L_x_49) ;  /* 0x0000000400748947 */ /* 0x000fea0003800000 */
[----:B-1----:R-:W1:Y:S01]  /*3070*/  S2R R9, SR_TID.Y ;  /* 0x0000000000097919 */ /* 0x002e620000002200 */
[----:B------:R-:W5:Y:S01]  /*3080*/  S2UR UR5, SR_CgaCtaId ;  /* 0x00000000000579c3 */ /* 0x000f620000008800 */
[----:B------:R-:W-:Y:S01]  /*3090*/  SHF.L.U32 R8, R7, 0x4, RZ ;  /* 0x0000000407087819 */ /* 0x000fe200000006ff */
[----:B------:R-:W-:Y:S01]  /*30a0*/  UMOV UR4, 0x400 ;  /* 0x0000040000047882 */ /* 0x000fe20000000000 */
[----:B------:R-:W-:Y:S02]  /*30b0*/  ISETP.NE.AND P0, PT, R40, 0x1, PT ;  /* 0x000000012800780c */ /* 0x000fe40003f05270 */
[----:B------:R-:W-:Y:S01]  /*30c0*/  LOP3.LUT R8, R8, 0x10, RZ, 0xc0, !PT ;  /* 0x0000001008087812 */ /* 0x000fe200078ec0ff */
[----:B-----5:R-:W-:Y:S01]  /*30d0*/  ULEA UR4, UR5, UR4, 0x18 ;  /* 0x0000000405047291 */ /* 0x020fe2000f8ec0ff */
[----:B-1----:R-:W-:-:S05]  /*30e0*/  IMAD.SHL.U32 R9, R9, 0x8, RZ ;  /* 0x0000000809097824 */ /* 0x002fca00078e00ff */
[----:B------:R-:W-:-:S05]  /*30f0*/  LOP3.LUT R9, R9, 0x1ff0, RZ, 0xc0, !PT ;  /* 0x00001ff009097812 */ /* 0x000fca00078ec0ff */
[----:B------:R-:W-:-:S04]  /*3100*/  IMAD R9, R9, R33, R8 ;  /* 0x0000002109097224 */ /* 0x000fc800078e0208 */
[----:B------:R-:W-:-:S05]  /*3110*/  IMAD.IADD R9, R9, 0x1, R44 ;  /* 0x0000000109097824 */ /* 0x000fca00078e022c */
[----:B------:R-:W-:Y:S01]  /*3120*/  LEA R41, R9, UR4, 0x2 ;  /* 0x0000000409297c11 */ /* 0x000fe2000f8e10ff */
[----:B------:R-:W-:Y:S05]  /*3130*/  WARPSYNC.ALL ;  /* 0x0000000000007948 */ /* 0x000fea0003800000 */
[----:B------:R-:W-:Y:S01]  /*3140*/  IMAD.SHL.U32 R34, R36, 0x8, RZ ;  /* 0x0000000824227824 */ /* 0x000fe200078e00ff */
[----:B------:R-:W-:Y:S01]  /*3150*/  SHF.R.U32.HI R10, RZ, 0x2, R37 ;  /* 0x00000002ff0a7819 */ /* 0x000fe20000011625 */
[----:B------:R-:W-:Y:S01]  /*3160*/  IMAD R39, R38, 0x8, R39 ;  /* 0x0000000826277824 */ /* 0x000fe200078e0227 */
[----:B------:R-:W-:Y:S02]  /*3170*/  LOP3.LUT R9, R37, 0x3, RZ, 0xc0, !PT ;  /* 0x0000000325097812 */ /* 0x000fe400078ec0ff */
[----:B------:R-:W-:-:S02]  /*3180*/  SHF.R.U32.HI R37, RZ, 0x1, R33 ;  /* 0x00000001ff257819 */ /* 0x000fc40000011621 */
[----:B------:R-:W-:Y:S02]  /*3190*/  IADD3 R44, PT, PT, R44, R8, RZ ;  /* 0x000000082c2c7210 */ /* 0x000fe40007ffe0ff */
[----:B------:R-:W-:Y:S01]  /*31a0*/  LOP3.LUT R34, R34, 0x8, RZ, 0xe2, !PT ;  /* 0x0000000822227812 */ /* 0x000fe200078ee2ff */
[----:B------:R-:W-:Y:S02]  /*31b0*/  IMAD R36, R10, R37, R9 ;  /* 0x000000250a247224 */ /* 0x000fe400078e0209 */
[----:B------:R-:W-:Y:S01]  /*31c0*/  IMAD R35, R44, 0x40, R5 ;  /* 0x000000402c237824 */ /* 0x000fe200078e0205 */
[----:B------:R-:W-:Y:S01]  /*31d0*/  LEA R34, R39, R34, 0x5 ;  /* 0x0000002227227211 */ /* 0x000fe200078e28ff */
[----:B------:R-:W-:Y:S02]  /*31e0*/  IMAD.U32 R42, R36, 0x8, R41 ;  /* 0x00000008242a7824 */ /* 0x000fe400078e0029 */
[----:B------:R-:W-:Y:S02]  /*31f0*/  VIADD R21, R35, 0x20 ;  /* 0x0000002023157836 */ /* 0x000fe40000000000 */
[C---:B------:R-:W-:Y:S01]  /*3200*/  IMAD.U32 R8, R34.reuse, 0x2, R35 ;  /* 0x0000000222087824 */ /* 0x040fe200078e0023 */
[----:B----4-:R-:W-:Y:S01]  /*3210*/  LDS.64 R28, [R42] ;  /* 0x000000002a1c7984 */ /* 0x010fe20000000a00 */
[----:B------:R-:W-:Y:S01]  /*3220*/  IMAD R38, R37, 0x40, R42 ;  /* 0x0000004025267824 */ /* 0x000fe200078e022a */
[----:B------:R-:W-:-:S02]  /*3230*/  LEA R21, R34, R21, 0x1 ;  /* 0x0000001522157211 */ /* 0x000fc400078e08ff */
[----:B------:R-:W-:Y:S04]  /*3240*/  LDS.64 R24, [R42+0x20] ;  /* 0x000020002a187984 */ /* 0x000fe80000000a00 */
[----:B------:R-:W-:Y:S04]  /*3250*/  LDS.64 R30, [R38] ;  /* 0x00000000261e7984 */ /* 0x000fe80000000a00 */
[----:B------:R-:W0:Y:S04]  /*3260*/  LDSM.16.M88.4 R8, [R8] ;  /* 0x000000000808783b */ /* 0x000e280000000200 */
[----:B------:R-:W1:Y:S04]  /*3270*/  LDS.64 R26, [R38+0x20] ;  /* 0x00002000261a7984 */ /* 0x000e680000000a00 */
[----:B------:R-:W3:Y:S01]  /*3280*/  LDSM.16.M88.4 R20, [R21] ;  /* 0x000000001514783b */ /* 0x000ee20000000200 */
[----:B0-----:R-:W-:Y:S01]  /*3290*/  HMMA.16816.F32 R28, R12, R8, R28 ;  /* 0x000000080c1c723c */ /* 0x001fe2000000181c */
[----:B------:R-:W-:-:S07]  /*32a0*/  IMAD.U32 R9, R36, 0x8, R41 ;  /* 0x0000000824097824 */ /* 0x000fce00078e0029 */
[----:B-1----:R-:W-:-:S12]  /*32b0*/  HMMA.16816.F32 R24, R12, R10, R24 ;  /* 0x0000000a0c18723c */ /* 0x002fd80000001818 */
[C---:B---3--:R-:W-:Y:S08]  /*32c0*/  HMMA.16816.F32 R28, R16.reuse, R20, R28 ;  /* 0x00000014101c723c */ /* 0x048ff0000000181c */
[----:B------:R-:W-:Y:S11]  /*32d0*/  HMMA.16816.F32 R24, R16, R22, R24 ;  /* 0x000000161018723c */ /* 0x000ff60000001818 */
[----:B------:R0:W-:Y:S04]  /*32e0*/  STS.64 [R9], R28 ;  /* 0x0000001c09007388 */ /* 0x0001e80000000a00 */
[----:B------:R0:W-:Y:S04]  /*32f0*/  STS.64 [R38], R30 ;  /* 0x0000001e26007388 */ /* 0x0001e80000000a00 */
[----:B------:R0:W-:Y:S04]  /*3300*/  STS.64 [R9+0x20], R24 ;  /* 0x0000201809007388 */ /* 0x0001e80000000a00 */
[----:B------:R0:W-:Y:S01]  /*3310*/  STS.64 [R38+0x20], R26 ;  /* 0x0000201a26007388 */ /* 0x0001e20000000a00 */
[----:B------:R-:W-:Y:S05]  /*3320*/  @!P0 BRA `(.L_x_49) ;  /* 0x0000000000c48947 */ /* 0x000fea0003800000 */
[----:B0-----:R-:W-:Y:S01]  /*3330*/  VIADD R9, R41, 0x80 ;  /* 0x0000008029097836 */ /* 0x001fe20000000000 */
[----:B------:R-:W-:Y:S05]  /*3340*/  WARPSYNC.ALL ;  /* 0x0000000000007948 */ /* 0x000fea0003800000 */
[C---:B------:R-:W-:Y:S01]  /*3350*/  VIADD R11, R35.reuse, 0x800 ;  /* 0x00000800230b7836 */ /* 0x040fe20000000000 */
[----:B------:R-:W-:Y:S01]  /*3360*/  LEA R38, R36, R9, 0x3 ;  /* 0x0000000924267211 */ /* 0x000fe200078e18ff */
[----:B------:R-:W-:Y:S01]  /*3370*/  VIADD R21, R35, 0x820 ;  /* 0x0000082023157836 */ /* 0x000fe20000000000 */
[----:B------:R-:W-:Y:S01]  /*3380*/  ISETP.NE.AND P0, PT, R40, 0x2, PT ;  /* 0x000000022800780c */ /* 0x000fe20003f05270 */
[----:B------:R-:W-:-:S02]  /*3390*/  IMAD.U32 R11, R34, 0x2, R11 ;  /* 0x00000002220b7824 */ /* 0x000fc400078e000b */
[----:B------:R-:W-:Y:S01]  /*33a0*/  IMAD R39, R37, 0x40, R38 ;  /* 0x0000004025277824 */ /* 0x000fe200078e0226 */
[----:B------:R-:W-:Y:S01]  /*33b0*/  LDS.64 R28, [R38] ;  /* 0x00000000261c7984 */ /* 0x000fe20000000a00 */
[----:B------:R-:W-:-:S03]  /*33c0*/  LEA R21, R34, R21, 0x1 ;  /* 0x0000001522157211 */ /* 0x000fc600078e08ff */
[----:B------:R-:W-:Y:S04]  /*33d0*/  LDSM.16.M88.4 R8, [R11] ;  /* 0x000000000b08783b */ /* 0x000fe80000000200 */
[----:B------:R-:W0:Y:S04]  /*33e0*/  LDS.64 R30, [R39] ;  /* 0x00000000271e7984 */ /* 0x000e280000000a00 */
[----:B------:R-:W-:Y:S04]  /*33f0*/  LDS.64 R24, [R38+0x20] ;  /* 0x0000200026187984 */ /* 0x000fe80000000a00 */
[----:B------:R-:W1:Y:S04]  /*3400*/  LDS.64 R26, [R39+0x20] ;  /* 0x00002000271a7984 */ /* 0x000e680000000a00 */
[----:B------:R-:W3:Y:S01]  /*3410*/  LDSM.16.M88.4 R20, [R21] ;  /* 0x000000001514783b */ /* 0x000ee20000000200 */
[----:B0-----:R-:W-:Y:S01]  /*3420*/  HMMA.16816.F32 R28, R12, R8, R28 ;  /* 0x000000080c1c723c */ /* 0x001fe2000000181c */
[----:B------:R-:W-:-:S04]  /*3430*/  VIADD R9, R41, 0x80 ;  /* 0x0000008029097836 */ /* 0x000fc80000000000 */
[----:B------:R-:W-:-:S03]  /*3440*/  IMAD.U32 R8, R36, 0x8, R9 ;  /* 0x0000000824087824 */ /* 0x000fc600078e0009 */
[----:B-1----:R-:W-:Y:S01]  /*3450*/  HMMA.16816.F32 R24, R12, R10, R24 ;  /* 0x0000000a0c18723c */ /* 0x002fe20000001818 */
[----:B------:R-:W-:-:S11]  /*3460*/  IMAD R8, R37, 0x40, R8 ;  /* 0x0000004025087824 */ /* 0x000fd600078e0208 */
[C---:B---3--:R-:W-:Y:S08]  /*3470*/  HMMA.16816.F32 R28, R16.reuse, R20, R28 ;  /* 0x00000014101c723c */ /* 0x048ff0000000181c */
[----:B------:R-:W-:Y:S11]  /*3480*/  HMMA.16816.F32 R24, R16, R22, R24 ;  /* 0x000000161018723c */ /* 0x000ff60000001818 */
[----:B------:R0:W-:Y:S04]  /*3490*/  STS.64 [R38], R28 ;  /* 0x0000001c26007388 */ /* 0x0001e80000000a00 */
[----:B------:R0:W-:Y:S04]  /*34a0*/  STS.64 [R8], R30 ;  /* 0x0000001e08007388 */ /* 0x0001e80000000a00 */
[----:B------:R0:W-:Y:S04]  /*34b0*/  STS.64 [R38+0x20], R24 ;  /* 0x0000201826007388 */ /* 0x0001e80000000a00 */
[----:B------:R0:W-:Y:S01]  /*34c0*/  STS.64 [R8+0x20], R26 ;  /* 0x0000201a08007388 */ /* 0x0001e20000000a00 */
[----:B------:R-:W-:Y:S05]  /*34d0*/  @!P0 BRA `(.L_x_49) ;  /* 0x0000000000588947 */ /* 0x000fea0003800000 */
[----:B------:R-:W-:Y:S01]  /*34e0*/  IADD3 R41, PT, PT, R41, 0x100, RZ ;  /* 0x0000010029297810 */ /* 0x000fe20007ffe0ff */
[C---:B------:R-:W-:Y:S01]  /*34f0*/  VIADD R9, R35.reuse, 0x1000 ;  /* 0x0000100023097836 */ /* 0x040fe20000000000 */
[----:B------:R-:W-:Y:S05]  /*3500*/  WARPSYNC.ALL ;  /* 0x0000000000007948 */ /* 0x000fea0003800000 */
[----:B------:R-:W-:Y:S02]  /*3510*/  IMAD.U32 R36, R36, 0x8, R41 ;  /* 0x0000000824247824 */ /* 0x000fe400078e0029 */
[C---:B------:R-:W-:Y:S02]  /*3520*/  IMAD.U32 R9, R34.reuse, 0x2, R9 ;  /* 0x0000000222097824 */ /* 0x040fe400078e0009 */
[----:B------:R-:W-:Y:S01]  /*3530*/  VIADD R35, R35, 0x1020 ;  /* 0x0000102023237836 */ /* 0x000fe20000000000 */
[----:B------:R-:W-:Y:S01]  /*3540*/  LEA R37, R37, R36, 0x6 ;  /* 0x0000002425257211 */ /* 0x000fe200078e30ff */
[----:B0-----:R-:W-:Y:S02]  /*3550*/  LDS.64 R28, [R36] ;  /* 0x00000000241c7984 */ /* 0x001fe40000000a00 */
[----:B------:R-:W-:-:S02]  /*3560*/  IMAD.U32 R20, R34, 0x2, R35 ;  /* 0x0000000222147824 */ /* 0x000fc400078e0023 */
[----:B------:R-:W-:Y:S04]  /*3570*/  LDSM.16.M88.4 R8, [R9] ;  /* 0x000000000908783b */ /* 0x000fe80000000200 */
[----:B------:R-:W0:Y:S04]  /*3580*/  LDS.64 R30, [R37] ;  /* 0x00000000251e7984 */ /* 0x000e280000000a00 */
[----:B------:R-:W-:Y:S04]  /*3590*/  LDS.64 R24, [R36+0x20] ;  /* 0x0000200024187984 */ /* 0x000fe80000000a00 */
[----:B------:R-:W1:Y:S04]  /*35a0*/  LDS.64 R26, [R37+0x20] ;  /* 0x00002000251a7984 */ /* 0x000e680000000a00 */
[----:B------:R-:W3:Y:S01]  /*35b0*/  LDSM.16.M88.4 R20, [R20] ;  /* 0x000000001414783b */ /* 0x000ee20000000200 */
[C---:B0-----:R-:W-:Y:S08]  /*35c0*/  HMMA.16816.F32 R28, R12.reuse, R8, R28 ;  /* 0x000000080c1c723c */ /* 0x041ff0000000181c */
[----:B-1----:R-:W-:-:S12]  /*35d0*/  HMMA.16816.F32 R24, R12, R10, R24 ;  /* 0x0000000a0c18723c */ /* 0x002fd80000001818 */
[C---:B---3--:R-:W-:Y:S08]  /*35e0*/  HMMA.16816.F32 R28, R16.reuse, R20, R28 ;  /* 0x00000014101c723c */ /* 0x048ff0000000181c */
[----:B------:R-:W-:Y:S11]  /*35f0*/  HMMA.16816.F32 R24, R16, R22, R24 ;  /* 0x000000161018723c */ /* 0x000ff60000001818 */
[----:B------:R0:W-:Y:S04]  /*3600*/  STS.64 [R36], R28 ;  /* 0x0000001c24007388 */ /* 0x0001e80000000a00 */
[----:B------:R0:W-:Y:S04]  /*3610*/  STS.64 [R37], R30 ;  /* 0x0000001e25007388 */ /* 0x0001e80000000a00 */
[----:B------:R0:W-:Y:S04]  /*3620*/  STS.64 [R36+0x20], R24 ;  /* 0x0000201824007388 */ /* 0x0001e80000000a00 */
[----:B------:R0:W-:Y:S02]  /*3630*/  STS.64 [R37+0x20], R26 ;  /* 0x0000201a25007388 */ /* 0x0001e40000000a00 */
.L_x_49:
[----:B------:R-:W5:Y:S01]  /*3640*/  LDCU UR4, c[0x0][0x3a0] ;  /* 0x00007400ff0477ac */ /* 0x000f620008000800 */
[----:B------:R-:W-:Y:S01]  /*3650*/  VIADD R4, R4, 0x1 ;  /* 0x0000000104047836 */ /* 0x000fe20000000000 */
[----:B-----5:R-:W-:-:S04]  /*3660*/  UIADD3 UR4, UPT, UPT, UR4, 0x1f, URZ ;  /* 0x0000001f04047890 */ /* 0x020fc8000fffe0ff */
[----:B------:R-:W-:Y:S01]  /*3670*/  USHF.R.U32.HI UR4, URZ, 0x5, UR4 ;  /* 0x00000005ff047899 */ /* 0x000fe20008011604 */
[----:B------:R-:W-:Y:S05]  /*3680*/  BAR.SYNC.DEFER_BLOCKING 0x0 ;  /* 0x0000000000007b1d */ /* 0x000fea0000010000 */
[----:B------:R-:W-:-:S13]  /*3690*/  ISETP.NE.AND P0, PT, R4, UR4, PT ;  /* 0x0000000404007c0c */ /* 0x000fda000bf05270 */
[----:B------:R-:W-:Y:S05]  /*36a0*/  @P0 BRA `(.L_x_52) ;  /* 0xffffffd000880947 */ /* 0x000fea000383ffff */
.L_x_14:
[----:B0--34-:R-:W-:-:S04]  /*36b0*/  SHF.L.U32 R10, R0, 0x3, RZ ;  /* 0x00000003000a7819 */ /* 0x019fc800000006ff */
[----:B------:R-:W-:-:S13]  /*36c0*/  ISETP.GE.U32.AND P0, PT, R7, R10, PT ;  /* 0x0000000a0700720c */ /* 0x000fda0003f06070 */
[----:B------:R-:W-:Y:S05]  /*36d0*/  @P0 EXIT ;  /* 0x000000000000094d */ /* 0x000fea0003800000 */
[----:B--2---:R-:W0:Y:S01]  /*36e0*/  S2R R8, SR_TID.X ;  /* 0x0000000000087919 */ /* 0x004e220000002100 */
[----:B------:R-:W2:Y:S01]  /*36f0*/  LDCU.64 UR4, c[0x0][0x398] ;  /* 0x00007300ff0477ac */ /* 0x000ea20008000a00 */
[----:B------:R-:W3:Y:S01]  /*3700*/  S2UR UR8, SR_CTAID.X ;  /* 0x00000000000879c3 */ /* 0x000ee20000002500 */
[----:B--2---:R-:W-:-:S04]  /*3710*/  UIADD3 UR4, UP0, UPT, UR4, 0x80, URZ ;  /* 0x0000008004047890 */ /* 0x004fc8000ff1e0ff */
[----:B------:R-:W-:Y:S01]  /*3720*/  UIADD3.X UR5, UPT, UPT, URZ, UR5, URZ, UP0, !UPT ;  /* 0x00000005ff057290 */ /* 0x000fe200087fe4ff */
[----:B---3--:R-:W-:-:S05]  /*3730*/  IMAD R6, R10, UR8, RZ ;  /* 0x000000080a067c24 */ /* 0x008fca000f8e02ff */
[----:B------:R-:W-:Y:S01]  /*3740*/  IMAD.U32 R3, RZ, RZ, UR5 ;  /* 0x00000005ff037e24 */ /* 0x000fe2000f8e00ff */
[----:B0-----:R-:W-:Y:S01]  /*3750*/  LOP3.LUT R2, RZ, R8, RZ, 0x33, !PT ;  /* 0x00000008ff027212 */ /* 0x001fe200078e33ff */
[C---:B-1----:R-:W-:Y:S01]  /*3760*/  VIADD R9, R8.reuse, 0x20 ;  /* 0x0000002008097836 */ /* 0x042fe20000000000 */
[C---:B------:R-:W-:Y:S01]  /*3770*/  IADD3 R26, PT, PT, R8.reuse, 0x60, RZ ;  /* 0x00000060081a7810 */ /* 0x040fe20007ffe0ff */
[----:B------:R-:W-:Y:S02]  /*3780*/  VIADD R11, R8, 0x40 ;  /* 0x00000040080b7836 */ /* 0x000fe40000000000 */
[----:B------:R-:W-:Y:S02]  /*3790*/  IMAD.IADD R33, R2, 0x1, R33 ;  /* 0x0000000102217824 */ /* 0x000fe400078e0221 */
[----:B------:R-:W-:-:S03]  /*37a0*/  IMAD.U32 R2, RZ, RZ, UR4 ;  /* 0x00000004ff027e24 */ /* 0x000fc6000f8e00ff */
[----:B------:R-:W-:-:S07]  /*37b0*/  LOP3.LUT R27, R33, 0x60, RZ, 0xc0, !PT ;  /* 0x00000060211b7812 */ /* 0x000fce00078ec0ff */
.L_x_62:
[----:B0-2---:R-:W0:Y:S01]  /*37c0*/  LDC.64 R4, c[0x0][0x3a0] ;  /* 0x0000e800ff047b82 */ /* 0x005e220000000a00 */
[----:B------:R-:W-:Y:S01]  /*37d0*/  IMAD.IADD R17, R6, 0x1, R7 ;  /* 0x0000000106117824 */ /* 0x000fe200078e0207 */
[----:B------:R-:W-:Y:S01]  /*37e0*/  BSSY.RECONVERGENT B0, `(.L_x_53) ;  /* 0x00000a7000007945 */ /* 0x000fe20003800200 */
[----:B0-----:R-:W-:-:S04]  /*37f0*/  ISETP.GE.AND P0, PT, R8, R5, PT ;  /* 0x000000050800720c */ /* 0x001fc80003f06270 */
[----:B------:R-:W-:-:S13]  /*3800*/  ISETP.GE.OR P0, PT, R17, R4, P0 ;  /* 0x000000041100720c */ /* 0x000fda0000706670 */
[----:B-1----:R-:W-:Y:S05]  /*3810*/  @P0 BRA `(.L_x_54) ;  /* 0x00000008008c0947 */ /* 0x002fea0003800000 */
[----:B------:R-:W-:Y:S01]  /*3820*/  ISETP.NE.AND P1, PT, R27, 0x60, PT ;  /* 0x000000601b00780c */ /* 0x000fe20003f25270 */
[----:B------:R-:W-:Y:S01]  /*3830*/  BSSY.RECONVERGENT B1, `(.L_x_55) ;  /* 0x000001d000017945 */ /* 0x000fe20003800200 */
[----:B------:R-:W-:Y:S02]  /*3840*/  ISETP.GE.U32.AND P0, PT, R33, 0x60, PT ;  /* 0x000000602100780c */ /* 0x000fe40003f06070 */
[----:B------:R-:W-:-:S09]  /*3850*/  MOV R4, R8 ;  /* 0x0000000800047202 */ /* 0x000fd20000000f00 */
[----:B------:R-:W-:Y:S05]  /*3860*/  @!P1 BRA `(.L_x_56) ;  /* 0x0000000000649947 */ /* 0x000fea0003800000 */
[----:B------:R-:W0:Y:S01]  /*3870*/  S2UR UR5, SR_CgaCtaId ;  /* 0x00000000000579c3 */ /* 0x000e220000008800 */
[----:B------:R-:W-:Y:S01]  /*3880*/  UMOV UR4, 0x400 ;  /* 0x0000040000047882 */ /* 0x000fe20000000000 */
[-CC-:B------:R-:W-:Y:S01]  /*3890*/  IMAD R4, R7, R5.reuse, R8.reuse ;  /* 0x0000000507047224 */ /* 0x180fe200078e0208 */
[----:B------:R-:W-:Y:S01]  /*38a0*/  ISETP.NE.AND P1, PT, R27, RZ, PT ;  /* 0x000000ff1b00720c */ /* 0x000fe20003f25270 */
[----:B------:R-:W-:-:S04]  /*38b0*/  IMAD R15, R17, R5, R8 ;  /* 0x00000005110f7224 */ /* 0x000fc800078e0208 */
[----:B------:R-:W1:Y:S01]  /*38c0*/  LDC.64 R12, c[0x0][0x398] ;  /* 0x0000e600ff0c7b82 */ /* 0x000e620000000a00 */
[----:B0-----:R-:W-:-:S06]  /*38d0*/  ULEA UR4, UR5, UR4, 0x18 ;  /* 0x0000000405047291 */ /* 0x001fcc000f8ec0ff */
[----:B------:R-:W-:Y:S01]  /*38e0*/  LEA R16, R4, UR4, 0x2 ;  /* 0x0000000404107c11 */ /* 0x000fe2000f8e10ff */
[----:B-1----:R-:W-:-:S04]  /*38f0*/  IMAD.WIDE R12, R15, 0x2, R12 ;  /* 0x000000020f0c7825 */ /* 0x002fc800078e020c */
[----:B------:R-:W0:Y:S02]  /*3900*/  LDS R4, [R16] ;  /* 0x0000000010047984 */ /* 0x000e240000000800 */
[----:B0-----:R-:W-:-:S04]  /*3910*/  F2FP.F16.F32.PACK_AB R4, RZ, R4 ;  /* 0x00000004ff04723e */ /* 0x001fc800000000ff */
[----:B------:R-:W-:Y:S01]  /*3920*/  PRMT R14, R4, 0x7610, R14 ;  /* 0x00007610040e7816 */ /* 0x000fe2000000000e */
[----:B------:R-:W-:-:S04]  /*3930*/  IMAD.MOV.U32 R4, RZ, RZ, R9 ;  /* 0x000000ffff047224 */ /* 0x000fc800078e0009 */
[----:B------:R0:W-:Y:S01]  /*3940*/  STG.E.U16 desc[UR6][R12.64], R14 ;  /* 0x0000000e0c007986 */ /* 0x0001e2000c101506 */
[----:B------:R-:W-:Y:S05]  /*3950*/  @!P1 BRA `(.L_x_56) ;  /* 0x0000000000289947 */ /* 0x000fea0003800000 */
[----:B------:R-:W-:Y:S01]  /*3960*/  ISETP.NE.AND P1, PT, R27, 0x20, PT ;  /* 0x000000201b00780c */ /* 0x000fe20003f25270 */
[----:B------:R-:W1:-:S12]  /*3970*/  LDS R4, [R16+0x80] ;  /* 0x0000800010047984 */ /* 0x000e580000000800 */
[----:B0-----:R-:W0:Y:S01]  /*3980*/  @P1 LDS R14, [R16+0x100] ;  /* 0x00010000100e1984 */ /* 0x001e220000000800 */
[----:B-1----:R-:W-:-:S04]  /*3990*/  F2FP.F16.F32.PACK_AB R4, RZ, R4 ;  /* 0x00000004ff04723e */ /* 0x002fc800000000ff */
[----:B------:R-:W-:Y:S01]  /*39a0*/  PRMT R15, R4, 0x7610, R15 ;  /* 0x00007610040f7816 */ /* 0x000fe2000000000f */
[----:B------:R-:W-:Y:S02]  /*39b0*/  IMAD.MOV.U32 R4, RZ, RZ, R11 ;  /* 0x000000ffff047224 */ /* 0x000fe400078e000b */
[----:B------:R-:W-:Y:S02]  /*39c0*/  @P1 IMAD.MOV.U32 R4, RZ, RZ, R26 ;  /* 0x000000ffff041224 */ /* 0x000fe400078e001a */
[----:B------:R1:W-:Y:S01]  /*39d0*/  STG.E.U16 desc[UR6][R12.64+0x40], R15 ;  /* 0x0000400f0c007986 */ /* 0x0003e2000c101506 */
[----:B0-----:R-:W-:-:S05]  /*39e0*/  @P1 F2FP.F16.F32.PACK_AB R14, RZ, R14 ;  /* 0x0000000eff0e123e */ /* 0x001fca00000000ff */
[----:B------:R1:W-:Y:S02]  /*39f0*/  @P1 STG.E.U16 desc[UR6][R12.64+0x80], R14 ;  /* 0x0000800e0c001986 */ /* 0x0003e4000c101506 */
.L_x_56:
[----:B------:R-:W-:Y:S05]  /*3a00*/  BSYNC.RECONVERGENT B1 ;  /* 0x0000000000017941 */ /* 0x000fea0003800200 */
.L_x_55:
[----:B------:R-:W-:Y:S05]  /*3a10*/  @!P0 BRA `(.L_x_54) ;  /* 0x00000008000c8947 */ /* 0x000fea0003800000 */
[----:B------:R-:W2:Y:S01]  /*3a20*/  S2UR UR5, SR_CgaCtaId ;  /* 0x00000000000579c3 */ /* 0x000ea20000008800 */
[-C--:B01----:R-:W-:Y:S01]  /*3a30*/  IADD3 R13, PT, PT, -R4, R5.reuse, RZ ;  /* 0x00000005040d7210 */ /* 0x083fe20007ffe1ff */
[----:B------:R-:W-:Y:S01]  /*3a40*/  UMOV UR4, 0x400 ;  /* 0x0000040000047882 */ /* 0x000fe20000000000 */
[-CC-:B------:R-:W-:Y:S01]  /*3a50*/  IMAD R12, R7, R5.reuse, R4.reuse ;  /* 0x00000005070c7224 */ /* 0x180fe200078e0204 */
[----:B------:R-:W-:Y:S01]  /*3a60*/  BSSY.RECONVERGENT B1, `(.L_x_57) ;  /* 0x0000049000017945 */ /* 0x000fe20003800200 */
[----:B------:R-:W-:Y:S01]  /*3a70*/  ISETP.GT.AND P1, PT, R13, 0x180, PT ;  /* 0x000001800d00780c */ /* 0x000fe20003f24270 */
[----:B------:R-:W-:Y:S01]  /*3a80*/  IMAD R17, R17, R5, R4 ;  /* 0x0000000511117224 */ /* 0x000fe200078e0204 */
[----:B------:R-:W-:Y:S01]  /*3a90*/  PLOP3.LUT P0, PT, PT, PT, PT, 0x80, 0x8 ;  /* 0x000000000008781c */ /* 0x000fe20003f0f070 */
[----:B--2---:R-:W-:-:S06]  /*3aa0*/  ULEA UR4, UR5, UR4, 0x18 ;  /* 0x0000000405047291 */ /* 0x004fcc000f8ec0ff */
[----:B------:R-:W-:-:S05]  /*3ab0*/  LEA R12, R12, UR4, 0x2 ;  /* 0x000000040c0c7c11 */ /* 0x000fca000f8e10ff */
[----:B------:R-:W-:Y:S01]  /*3ac0*/  VIADD R16, R12, 0x100 ;  /* 0x000001000c107836 */ /* 0x000fe20000000000 */
[----:B------:R-:W-:Y:S06]  /*3ad0*/  @!P1 BRA `(.L_x_58) ;  /* 0x0000000400049947 */ /* 0x000fec0003800000 */
[----:B------:R-:W-:Y:S01]  /*3ae0*/  PLOP3.LUT P0, PT, PT, PT, PT, 0x8, 0x80 ;  /* 0x000000000080781c */ /* 0x000fe20003f0e170 */
[----:B------:R-:W-:-:S12]  /*3af0*/  VIADD R21, R5, 0xfffffe80 ;  /* 0xfffffe8005157836 */ /* 0x000fd80000000000 */
.L_x_59:
[----:B----4-:R-:W0:Y:S01]  /*3b00*/  LDS R15, [R16+-0x80] ;  /* 0xffff8000100f7984 */ /* 0x010e220000000800 */
[----:B------:R-:W-:-:S03]  /*3b10*/  VIADD R4, R4, 0x200 ;  /* 0x0000020004047836 */ /* 0x000fc60000000000 */
[----:B------:R-:W1:Y:S02]  /*3b20*/  LDS R29, [R16] ;  /* 0x00000000101d7984 */ /* 0x000e640000000800 */
[----:B------:R-:W-:Y:S02]  /*3b30*/  ISETP.GE.AND P1, PT, R4, R21, PT ;  /* 0x000000150400720c */ /* 0x000fe40003f26270 */
[----:B------:R-:W2:Y:S04]  /*3b40*/  LDS R12, [R16+-0x100] ;  /* 0xffff0000100c7984 */ /* 0x000ea80000000800 */
[----:B------:R-:W3:Y:S04]  /*3b50*/  LDS R30, [R16+0x80] ;  /* 0x00008000101e7984 */ /* 0x000ee80000000800 */
[----:B------:R-:W-:Y:S04]  /*3b60*/  LDS R19, [R16+0x380] ;  /* 0x0003800010137984 */ /* 0x000fe80000000800 */
[----:B------:R-:W4:Y:S04]  /*3b70*/  LDS R18, [R16+0x400] ;  /* 0x0004000010127984 */ /* 0x000f280000000800 */
[----:B------:R-:W5:Y:S04]  /*3b80*/  LDS R31, [R16+0x100] ;  /* 0x00010000101f7984 */ /* 0x000f680000000800 */
[----:B------:R-:W5:Y:S04]  /*3b90*/  LDS R32, [R16+0x180] ;  /* 0x0001800010207984 */ /* 0x000f680000000800 */
[----:B------:R-:W5:Y:S04]  /*3ba0*/  LDS R34, [R16+0x200] ;  /* 0x0002000010227984 */ /* 0x000f680000000800 */
[----:B------:R-:W5:Y:S04]  /*3bb0*/  LDS R35, [R16+0x280] ;  /* 0x0002800010237984 */ /* 0x000f680000000800 */
[----:B------:R-:W5:Y:S01]  /*3bc0*/  LDS R36, [R16+0x300] ;  /* 0x0003000010247984 */ /* 0x000f620000000800 */
[----:B0-----:R-:W-:Y:S01]  /*3bd0*/  F2FP.F16.F32.PACK_AB R28, RZ, R15 ;  /* 0x0000000fff1c723e */ /* 0x001fe200000000ff */
[----:B------:R-:W-:-:S02]  /*3be0*/  VIADD R15, R17, 0x80 ;  /* 0x00000080110f7836 */ /* 0x000fc40000000000 */
[----:B------:R-:W0:Y:S01]  /*3bf0*/  LDS R25, [R16+0x480] ;  /* 0x0004800010197984 */ /* 0x000e220000000800 */
[----:B-1----:R-:W-:Y:S02]  /*3c00*/  F2FP.F16.F32.PACK_AB R29, RZ, R29 ;  /* 0x0000001dff1d723e */ /* 0x002fe400000000ff */
[----:B------:R-:W-:Y:S01]  /*3c10*/  PRMT R37, R28, 0x7610, R37 ;  /* 0x000076101c257816 */ /* 0x000fe20000000025 */
[----:B------:R-:W1:Y:S01]  /*3c20*/  LDS R24, [R16+0x500] ;  /* 0x0005000010187984 */ /* 0x000e620000000800 */
[----:B--2---:R-:W-:Y:S01]  /*3c30*/  F2FP.F16.F32.PACK_AB R14, RZ, R12 ;  /* 0x0000000cff0e723e */ /* 0x004fe200000000ff */
[----:B------:R-:W-:Y:S01]  /*3c40*/  IMAD.WIDE R12, R17, 0x2, R2 ;  /* 0x00000002110c7825 */ /* 0x000fe200078e0202 */
[----:B------:R-:W-:Y:S01]  /*3c50*/  PRMT R38, R29, 0x7610, R38 ;  /* 0x000076101d267816 */ /* 0x000fe20000000026 */
[----:B------:R-:W2:Y:S01]  /*3c60*/  LDS R23, [R16+0x580] ;  /* 0x0005800010177984 */ /* 0x000ea20000000800 */
[----:B---3--:R-:W-:Y:S02]  /*3c70*/  F2FP.F16.F32.PACK_AB R30, RZ, R30 ;  /* 0x0000001eff1e723e */ /* 0x008fe400000000ff */
[----:B------:R-:W-:Y:S01]  /*3c80*/  IADD3 R29, PT, PT, R17, 0x100, RZ ;  /* 0x00000100111d7810 */ /* 0x000fe20007ffe0ff */
[----:B------:R-:W3:Y:S04]  /*3c90*/  LDS R22, [R16+0x600] ;  /* 0x0006000010167984 */ /* 0x000ee80000000800 */
[----:B------:R5:W3:Y:S01]  /*3ca0*/  LDS R20, [R16+0x680] ;  /* 0x0006800010147984 */ /* 0x000ae20000000800 */
[----:B----4-:R-:W-:-:S03]  /*3cb0*/  F2FP.F16.F32.PACK_AB R28, RZ, R18 ;  /* 0x00000012ff1c723e */ /* 0x010fc600000000ff */
[----:B------:R4:W-:Y:S01]  /*3cc0*/  STG.E.U16 desc[UR6][R12.64+-0x80], R14 ;  /* 0xffff800e0c007986 */ /* 0x0009e2000c101506 */
[----:B-----5:R-:W-:-:S03]  /*3cd0*/  F2FP.F16.F32.PACK_AB R31, RZ, R31 ;  /* 0x0000001fff1f723e */ /* 0x020fc600000000ff */
[----:B------:R-:W-:Y:S01]  /*3ce0*/  STG.E.U16 desc[UR6][R12.64+-0x40], R37 ;  /* 0xffffc0250c007986 */ /* 0x000fe2000c101506 */
[----:B------:R-:W-:Y:S02]  /*3cf0*/  F2FP.F16.F32.PACK_AB R32, RZ, R32 ;  /* 0x00000020ff20723e */ /* 0x000fe400000000ff */
[----:B------:R-:W-:Y:S01]  /*3d00*/  IADD3 R16, PT, PT, R16, 0x800, RZ ;  /* 0x0000080010107810 */ /* 0x000fe20007ffe0ff */
[----:B------:R-:W-:Y:S01]  /*3d10*/  STG.E.U16 desc[UR6][R12.64], R38 ;  /* 0x000000260c007986 */ /* 0x000fe2000c101506 */
[----:B------:R-:W-:-:S03]  /*3d20*/  F2FP.F16.F32.PACK_AB R34, RZ, R34 ;  /* 0x00000022ff22723e */ /* 0x000fc600000000ff */
[----:B------:R5:W-:Y:S01]  /*3d30*/  STG.E.U16 desc[UR6][R12.64+0x40], R30 ;  /* 0x0000401e0c007986 */ /* 0x000be2000c101506 */
[----:B----4-:R-:W-:Y:S01]  /*3d40*/  IMAD.WIDE R14, R15, 0x2, R2 ;  /* 0x000000020f0e7825 */ /* 0x010fe200078e0202 */
[----:B------:R-:W-:Y:S02]  /*3d50*/  F2FP.F16.F32.PACK_AB R35, RZ, R35 ;  /* 0x00000023ff23723e */ /* 0x000fe400000000ff */
[----:B------:R-:W-:Y:S02]  /*3d60*/  F2FP.F16.F32.PACK_AB R36, RZ, R36 ;  /* 0x00000024ff24723e */ /* 0x000fe400000000ff */
[----:B------:R4:W-:Y:S01]  /*3d70*/  STG.E.U16 desc[UR6][R14.64+-0x80], R31 ;  /* 0xffff801f0e007986 */ /* 0x0009e2000c101506 */
[----:B0-----:R-:W-:-:S03]  /*3d80*/  F2FP.F16.F32.PACK_AB R25, RZ, R25 ;  /* 0x00000019ff19723e */ /* 0x001fc600000000ff */
[----:B------:R4:W-:Y:S01]  /*3d90*/  STG.E.U16 desc[UR6][R14.64+-0x40], R32 ;  /* 0xffffc0200e007986 */ /* 0x0009e2000c101506 */
[----:B-----5:R-:W-:Y:S01]  /*3da0*/  F2FP.F16.F32.PACK_AB R13, RZ, R19 ;  /* 0x00000013ff0d723e */ /* 0x020fe200000000ff */
[----:B------:R-:W-:Y:S01]  /*3db0*/  IMAD.WIDE R18, R29, 0x2, R2 ;  /* 0x000000021d127825 */ /* 0x000fe200078e0202 */
[----:B-1----:R-:W-:Y:S01]  /*3dc0*/  F2FP.F16.F32.PACK_AB R24, RZ, R24 ;  /* 0x00000018ff18723e */ /* 0x002fe200000000ff */
[----:B------:R4:W-:Y:S01]  /*3dd0*/  STG.E.U16 desc[UR6][R14.64], R34 ;  /* 0x000000220e007986 */ /* 0x0009e2000c101506 */
[----:B------:R-:W-:Y:S01]  /*3de0*/  PRMT R29, R13, 0x7610, R29 ;  /* 0x000076100d1d7816 */ /* 0x000fe2000000001d */
[----:B------:R-:W-:Y:S01]  /*3df0*/  VIADD R13, R17, 0x180 ;  /* 0x00000180110d7836 */ /* 0x000fe20000000000 */
[----:B--2---:R-:W-:Y:S01]  /*3e00*/  F2FP.F16.F32.PACK_AB R23, RZ, R23 ;  /* 0x00000017ff17723e */ /* 0x004fe200000000ff */
[----:B------:R4:W-:Y:S01]  /*3e10*/  STG.E.U16 desc[UR6][R14.64+0x40], R35 ;  /* 0x000040230e007986 */ /* 0x0009e2000c101506 */
[----:B---3--:R-:W-:Y:S01]  /*3e20*/  F2FP.F16.F32.PACK_AB R22, RZ, R22 ;  /* 0x00000016ff16723e */ /* 0x008fe200000000ff */
[----:B------:R-:W-:-:S02]  /*3e30*/  IMAD.WIDE R12, R13, 0x2, R2 ;  /* 0x000000020d0c7825 */ /* 0x000fc400078e0202 */
[----:B------:R4:W-:Y:S01]  /*3e40*/  STG.E.U16 desc[UR6][R18.64+-0x80], R36 ;  /* 0xffff802412007986 */ /* 0x0009e2000c101506 */
[----:B------:R-:W-:Y:S01]  /*3e50*/  F2FP.F16.F32.PACK_AB R20, RZ, R20 ;  /* 0x00000014ff14723e */ /* 0x000fe200000000ff */
[----:B------:R-:W-:Y:S02]  /*3e60*/  VIADD R17, R17, 0x200 ;  /* 0x0000020011117836 */ /* 0x000fe40000000000 */
[----:B------:R4:W-:Y:S04]  /*3e70*/  STG.E.U16 desc[UR6][R18.64+-0x40], R29 ;  /* 0xffffc01d12007986 */ /* 0x0009e8000c101506 */
[----:B------:R4:W-:Y:S04]  /*3e80*/  STG.E.U16 desc[UR6][R18.64], R28 ;  /* 0x0000001c12007986 */ /* 0x0009e8000c101506 */
[----:B------:R4:W-:Y:S04]  /*3e90*/  STG.E.U16 desc[UR6][R18.64+0x40], R25 ;  /* 0x0000401912007986 */ /* 0x0009e8000c101506 */
[----:B------:R4:W-:Y:S04]  /*3ea0*/  STG.E.U16 desc[UR6][R12.64+-0x80], R24 ;  /* 0xffff80180c007986 */ /* 0x0009e8000c101506 */
[----:B------:R4:W-:Y:S04]  /*3eb0*/  STG.E.U16 desc[UR6][R12.64+-0x40], R23 ;  /* 0xffffc0170c007986 */ /* 0x0009e8000c101506 */
[----:B------:R4:W-:Y:S04]  /*3ec0*/  STG.E.U16 desc[UR6][R12.64], R22 ;  /* 0x000000160c007986 */ /* 0x0009e8000c101506 */
[----:B------:R4:W-:Y:S01]  /*3ed0*/  STG.E.U16 desc[UR6][R12.64+0x40], R20 ;  /* 0x000040140c007986 */ /* 0x0009e2000c101506 */
[----:B------:R-:W-:Y:S05]  /*3ee0*/  @!P1 BRA `(.L_x_59) ;  /* 0xfffffffc00049947 */ /* 0x000fea000383ffff */
.L_x_58:
[----:B------:R-:W-:Y:S05]  /*3ef0*/  BSYNC.RECONVERGENT B1 ;  /* 0x0000000000017941 */ /* 0x000fea0003800200 */
.L_x_57:
[----:B----4-:R-:W-:Y:S01]  /*3f00*/  IMAD.IADD R12, R5, 0x1, -R4 ;  /* 0x00000001050c7824 */ /* 0x010fe200078e0a04 */
[----:B------:R-:W-:Y:S04]  /*3f10*/  BSSY.RECONVERGENT B1, `(.L_x_60) ;  /* 0x0000024000017945 */ /* 0x000fe80003800200 */
[----:B------:R-:W-:-:S13]  /*3f20*/  ISETP.GT.AND P1, PT, R12, 0x80, PT ;  /* 0x000000800c00780c */ /* 0x000fda0003f24270 */
[----:B------:R-:W-:Y:S05]  /*3f30*/  @!P1 BRA `(.L_x_61) ;  /* 0x0000000000849947 */ /* 0x000fea0003800000 */
[----:B------:R-:W0:Y:S01]  /*3f40*/  LDS R13, [R16+-0x80] ;  /* 0xffff8000100d7984 */ /* 0x000e220000000800 */
[----:B------:R-:W-:Y:S01]  /*3f50*/  PLOP3.LUT P0, PT, PT, PT, PT, 0x8, 0x80 ;  /* 0x000000000080781c */ /* 0x000fe20003f0e170 */
[----:B------:R-:W-:Y:S02]  /*3f60*/  VIADD R4, R4, 0x100 ;  /* 0x0000010004047836 */ /* 0x000fe40000000000 */
[----:B------:R-:W1:Y:S04]  /*3f70*/  LDS R12, [R16+-0x100] ;  /* 0xffff0000100c7984 */ /* 0x000e680000000800 */
[----:B------:R-:W2:Y:S04]  /*3f80*/  LDS R18, [R16] ;  /* 0x0000000010127984 */ /* 0x000ea80000000800 */
[----:B------:R-:W3:Y:S04]  /*3f90*/  LDS R19, [R16+0x80] ;  /* 0x0000800010137984 */ /* 0x000ee80000000800 */
[----:B------:R-:W4:Y:S04]  /*3fa0*/  LDS R20, [R16+0x100] ;  /* 0x0001000010147984 */ /* 0x000f280000000800 */
[----:B------:R-:W5:Y:S04]  /*3fb0*/  LDS R21, [R16+0x180] ;  /* 0x0001800010157984 */ /* 0x000f680000000800 */
[----:B------:R-:W5:Y:S04]  /*3fc0*/  LDS R22, [R16+0x200] ;  /* 0x0002000010167984 */ /* 0x000f680000000800 */
[----:B------:R0:W5:Y:S02]  /*3fd0*/  LDS R23, [R16+0x280] ;  /* 0x0002800010177984 */ /* 0x0001640000000800 */
[----:B0-----:R-:W-:Y:S01]  /*3fe0*/  VIADD R16, R16, 0x400 ;  /* 0x0000040010107836 */ /* 0x001fe20000000000 */
[----:B------:R-:W-:-:S02]  /*3ff0*/  F2FP.F16.F32.PACK_AB R15, RZ, R13 ;  /* 0x0000000dff0f723e */ /* 0x000fc400000000ff */
[----:B-1----:R-:W-:Y:S01]  /*4000*/  F2FP.F16.F32.PACK_AB R14, RZ, R12 ;  /* 0x0000000cff0e723e */ /* 0x002fe200000000ff */
[----:B------:R-:W-:Y:S01]  /*4010*/  IMAD.WIDE R12, R17, 0x2, R2 ;  /* 0x00000002110c7825 */ /* 0x000fe200078e0202 */
[----:B------:R-:W-:Y:S02]  /*4020*/  PRMT R25, R15, 0x7610, R25 ;  /* 0x000076100f197816 */ /* 0x000fe40000000019 */
[----:B--2---:R-:W-:Y:S01]  /*4030*/  F2FP.F16.F32.PACK_AB R18, RZ, R18 ;  /* 0x00000012ff12723e */ /* 0x004fe200000000ff */
[----:B------:R-:W-:Y:S01]  /*4040*/  VIADD R15, R17, 0x80 ;  /* 0x00000080110f7836 */ /* 0x000fe20000000000 */
[----:B------:R-:W-:Y:S01]  /*4050*/  PRMT R24, R14, 0x7610, R24 ;  /* 0x000076100e187816 */ /* 0x000fe20000000018 */
[----:B------:R0:W-:Y:S01]  /*4060*/  STG.E.U16 desc[UR6][R12.64+-0x40], R25 ;  /* 0xffffc0190c007986 */ /* 0x0001e2000c101506 */
[----:B---3--:R-:W-:Y:S01]  /*4070*/  F2FP.F16.F32.PACK_AB R19, RZ, R19 ;  /* 0x00000013ff13723e */ /* 0x008fe200000000ff */
[----:B------:R-:W-:Y:S01]  /*4080*/  IMAD.WIDE R14, R15, 0x2, R2 ;  /* 0x000000020f0e7825 */ /* 0x000fe200078e0202 */
[----:B------:R-:W-:Y:S01]  /*4090*/  IADD3 R17, PT, PT, R17, 0x100, RZ ;  /* 0x0000010011117810 */ /* 0x000fe20007ffe0ff */
[----:B------:R0:W-:Y:S01]  /*40a0*/  STG.E.U16 desc[UR6][R12.64+-0x80], R24 ;  /* 0xffff80180c007986 */ /* 0x0001e2000c101506 */
[----:B----4-:R-:W-:-:S03]  /*40b0*/  F2FP.F16.F32.PACK_AB R20, RZ, R20 ;  /* 0x00000014ff14723e */ /* 0x010fc600000000ff */
[----:B------:R0:W-:Y:S01]  /*40c0*/  STG.E.U16 desc[UR6][R12.64], R18 ;  /* 0x000000120c007986 */ /* 0x0001e2000c101506 */
[----:B-----5:R-:W-:-:S03]  /*40d0*/  F2FP.F16.F32.PACK_AB R21, RZ, R21 ;  /* 0x00000015ff15723e */ /* 0x020fc600000000ff */
[----:B------:R0:W-:Y:S01]  /*40e0*/  STG.E.U16 desc[UR6][R12.64+0x40], R19 ;  /* 0x000040130c007986 */ /* 0x0001e2000c101506 */
[----:B------:R-:W-:-:S03]  /*40f0*/  F2FP.F16.F32.PACK_AB R22, RZ, R22 ;  /* 0x00000016ff16723e */ /* 0x000fc600000000ff */
[----:B------:R0:W-:Y:S01]  /*4100*/  STG.E.U16 desc[UR6][R14.64+-0x80], R20 ;  /* 0xffff80140e007986 */ /* 0x0001e2000c101506 */
[----:B------:R-:W-:-:S03]  /*4110*/  F2FP.F16.F32.PACK_AB R23, RZ, R23 ;  /* 0x00000017ff17723e */ /* 0x000fc600000000ff */
[----:B------:R0:W-:Y:S04]  /*4120*/  STG.E.U16 desc[UR6][R14.64+-0x40], R21 ;  /* 0xffffc0150e007986 */ /* 0x0001e8000c101506 */
[----:B------:R0:W-:Y:S04]  /*4130*/  STG.E.U16 desc[UR6][R14.64], R22 ;  /* 0x000000160e007986 */ /* 0x0001e8000c101506 */
[----:B------:R0:W-:Y:S02]  /*4140*/  STG.E.U16 desc[UR6][R14.64+0x40], R23 ;  /* 0x000040170e007986 */ /* 0x0001e4000c101506 */
.L_x_61:
[----:B------:R-:W-:Y:S05]  /*4150*/  BSYNC.RECONVERGENT B1 ;  /* 0x0000000000017941 */ /* 0x000fea0003800200 */
.L_x_60:
[----:B------:R-:W-:-:S13]  /*4160*/  ISETP.LT.OR P0, PT, R4, R5, P0 ;  /* 0x000000050400720c */ /* 0x000fda0000701670 */
[----:B------:R-:W-:Y:S05]  /*4170*/  @!P0 BRA `(.L_x_54) ;  /* 0x0000000000348947 */ /* 0x000fea0003800000 */
[----:B------:R-:W1:Y:S04]  /*4180*/  LDS R4, [R16+-0x100] ;  /* 0xffff000010047984 */ /* 0x000e680000000800 */
[----:B------:R-:W2:Y:S04]  /*4190*/  LDS R5, [R16+-0x80] ;  /* 0xffff800010057984 */ /* 0x000ea80000000800 */
[----:B0-----:R-:W0:Y:S04]  /*41a0*/  LDS R14, [R16] ;  /* 0x00000000100e7984 */ /* 0x001e280000000800 */
[----:B------:R-:W3:Y:S01]  /*41b0*/  LDS R15, [R16+0x80] ;  /* 0x00008000100f7984 */ /* 0x000ee20000000800 */
[----:B-1----:R-:W-:-:S02]  /*41c0*/  F2FP.F16.F32.PACK_AB R12, RZ, R4 ;  /* 0x00000004ff0c723e */ /* 0x002fc400000000ff */
[----:B--2---:R-:W-:Y:S01]  /*41d0*/  F2FP.F16.F32.PACK_AB R13, RZ, R5 ;  /* 0x00000005ff0d723e */ /* 0x004fe200000000ff */
[----:B------:R-:W-:Y:S01]  /*41e0*/  IMAD.WIDE R4, R17, 0x2, R2 ;  /* 0x0000000211047825 */ /* 0x000fe200078e0202 */
[----:B0-----:R-:W-:-:S04]  /*41f0*/  F2FP.F16.F32.PACK_AB R14, RZ, R14 ;  /* 0x0000000eff0e723e */ /* 0x001fc800000000ff */
[----:B------:R2:W-:Y:S01]  /*4200*/  STG.E.U16 desc[UR6][R4.64+-0x80], R12 ;  /* 0xffff800c04007986 */ /* 0x0005e2000c101506 */
[----:B---3--:R-:W-:-:S03]  /*4210*/  F2FP.F16.F32.PACK_AB R15, RZ, R15 ;  /* 0x0000000fff0f723e */ /* 0x008fc600000000ff */
[----:B------:R2:W-:Y:S04]  /*4220*/  STG.E.U16 desc[UR6][R4.64+-0x40], R13 ;  /* 0xffffc00d04007986 */ /* 0x0005e8000c101506 */
[----:B------:R2:W-:Y:S04]  /*4230*/  STG.E.U16 desc[UR6][R4.64], R14 ;  /* 0x0000000e04007986 */ /* 0x0005e8000c101506 */
[----:B------:R2:W-:Y:S02]  /*4240*/  STG.E.U16 desc[UR6][R4.64+0x40], R15 ;  /* 0x0000400f04007986 */ /* 0x0005e4000c101506 */
.L_x_54:
[----:B------:R-:W-:Y:S05]  /*4250*/  BSYNC.RECONVERGENT B0 ;  /* 0x0000000000007941 */ /* 0x000fea0003800200 */
.L_x_53:
[----:B------:R-:W-:-:S05]  /*4260*/  IMAD.IADD R7, R0, 0x1, R7 ;  /* 0x0000000100077824 */ /* 0x000fca00078e0207 */
[----:B------:R-:W-:-:S13]  /*4270*/  ISETP.GE.U32.AND P0, PT, R7, R10, PT ;  /* 0x0000000a0700720c */ /* 0x000fda0003f06070 */
[----:B------:R-:W-:Y:S05]  /*4280*/  @!P0 BRA `(.L_x_62) ;  /* 0xfffffff4004c8947 */ /* 0x000fea000383ffff */
[----:B------:R-:W-:Y:S05]  /*4290*/  EXIT ;  /* 0x000000000000794d */ /* 0x000fea0003800000 */
.L_x_30:
[----:B------:R-:W-:Y:S01]  /*42a0*/  BSSY B1, `(.L_x_63) ;  /* 0x0000008000017945 */ /* 0x000fe20003800000 */
[----:B------:R-:W-:Y:S01]  /*42b0*/  IMAD.MOV.U32 R22, RZ, RZ, R16 ;  /* 0x000000ffff167224 */ /* 0x000fe200078e0010 */
[----:B------:R-:W-:Y:S01]  /*42c0*/  MOV R23, 0x10 ;  /* 0x0000001000177802 */ /* 0x000fe20000000f00 */
[----:B------:R-:W-:Y:S02]  /*42d0*/  IMAD.MOV.U32 R24, RZ, RZ, 0x1f ;  /* 0x0000001fff187424 */ /* 0x000fe400078e00ff */
[----:B------:R-:W-:-:S07]  /*42e0*/  IMAD.MOV.U32 R21, RZ, RZ, -0x1 ;  /* 0xffffffffff157424 */ /* 0x000fce00078e00ff */
[----:B------:R-:W-:Y:S05]  /*42f0*/  WARPSYNC.COLLECTIVE R21, `(.L_x_64) ;  /* 0x0000000015087348 */ /* 0x000fea0003c00000 */
[----:B------:R0:W1:Y:S02]  /*4300*/  SHFL.DOWN P2, R20, R22, R23, R24 ;  /* 0x0800001716147389 */ /* 0x0000640000040018 */
[----:B01----:R-:W-:Y:S05]  /*4310*/  ENDCOLLECTIVE ;  /* 0x000000000000791b */ /* 0x003fea0003800000 */
.L_x_64:
[----:B------:R-:W-:Y:S05]  /*4320*/  BSYNC B1 ;  /* 0x0000000000017941 */ /* 0x000fea0003800000 */
.L_x_63:
[----:B------:R-:W-:Y:S01]  /*4330*/  IMAD.MOV.U32 R9, RZ, RZ, R20 ;  /* 0x000000ffff097224 */ /* 0x000fe200078e0014 */
[----:B------:R-:W-:Y:S01]  /*4340*/  MOV R19, RZ ;  /* 0x000000ff00137202 */ /* 0x000fe20000000f00 */
[----:B------:R-:W-:Y:S02]  /*4350*/  IMAD.MOV.U32 R23, RZ, RZ, 0x8 ;  /* 0x00000008ff177424 */ /* 0x000fe400078e00ff */
[----:B------:R-:W-:Y:S01]  /*4360*/  IMAD.MOV.U32 R24, RZ, RZ, 0x1f ;  /* 0x0000001fff187424 */ /* 0x000fe200078e00ff */
[----:B------:R-:W-:Y:S01]  /*4370*/  FMNMX R9, R9, R16, !PT ;  /* 0x0000001009097209 */ /* 0x000fe20007800000 */
[----:B------:R-:W-:Y:S02]  /*4380*/  IMAD.MOV.U32 R21, RZ, RZ, -0x1 ;  /* 0xffffffffff157424 */ /* 0x000fe400078e00ff */
[----:B------:R-:W-:Y:S01]  /*4390*/  IMAD.MOV.U32 R26, RZ, RZ, 0x1f ;  /* 0x0000001fff1a7424 */ /* 0x000fe200078e00ff */
[----:B------:R-:W-:-:S07]  /*43a0*/  MOV R22, R9 ;  /* 0x0000000900167202 */ /* 0x000fce0000000f00 */
[----:B------:R-:W-:Y:S05]  /*43b0*/  WARPSYNC.COLLECTIVE R21, `(.L_x_65) ;  /* 0x0000000015087348 */ /* 0x000fea0003c00000 */
[----:B------:R0:W1:Y:S02]  /*43c0*/  SHFL.DOWN P2, R20, R22, R23, R24 ;  /* 0x0800001716147389 */ /* 0x0000640000040018 */
[----:B01----:R-:W-:Y:S05]  /*43d0*/  ENDCOLLECTIVE ;  /* 0x000000000000791b */ /* 0x003fea0003800000 */
.L_x_65:
[----:B------:R-:W-:Y:S01]  /*43e0*/  IMAD.MOV.U32 R23, RZ, RZ, 0x4 ;  /* 0x00000004ff177424 */ /* 0x000fe200078e00ff */
[----:B------:R-:W-:-:S04]  /*43f0*/  MOV R8, R20 ;  /* 0x0000001400087202 */ /* 0x000fc80000000f00 */
[----:B------:R-:W-:Y:S01]  /*4400*/  FMNMX R10, R9, R8, !PT ;  /* 0x00000008090a7209 */ /* 0x000fe20007800000 */
[----:B------:R-:W-:-:S04]  /*4410*/  IMAD R8, R11, 0x4, R32 ;  /* 0x000000040b087824 */ /* 0x000fc800078e0220 */
[----:B------:R-:W-:Y:S01]  /*4420*/  IMAD.MOV.U32 R22, RZ, RZ, R10 ;  /* 0x000000ffff167224 */ /* 0x000fe200078e000a */
[----:B------:R0:W1:Y:S06]  /*4430*/  LDS R18, [R8] ;  /* 0x0000000008127984 */ /* 0x00006c0000000800 */
[----:B01----:R-:W-:Y:S05]  /*4440*/  WARPSYNC.COLLECTIVE R21, `(.L_x_66) ;  /* 0x0000000015087348 */ /* 0x003fea0003c00000 */
[----:B------:R2:W3:Y:S02]  /*4450*/  SHFL.DOWN P2, R20, R22, R23, R24 ;  /* 0x0800001716147389 */ /* 0x0004e40000040018 */
[----:B0123--:R-:W-:Y:S05]  /*4460*/  ENDCOLLECTIVE ;  /* 0x000000000000791b */ /* 0x00ffea0003800000 */
.L_x_66:
[----:B------:R-:W-:Y:S02]  /*4470*/  IMAD.MOV.U32 R23, RZ, RZ, 0x2 ;  /* 0x00000002ff177424 */ /* 0x000fe400078e00ff */
[----:B------:R-:W-:-:S05]  /*4480*/  IMAD.MOV.U32 R13, RZ, RZ, R20 ;  /* 0x000000ffff0d7224 */ /* 0x000fca00078e0014 */
[----:B------:R-:W-:-:S04]  /*4490*/  FMNMX R13, R10, R13, !PT ;  /* 0x0000000d0a0d7209 */ /* 0x000fc80007800000 */
[----:B------:R-:W-:-:S07]  /*44a0*/  MOV R22, R13 ;  /* 0x0000000d00167202 */ /* 0x000fce0000000f00 */
[----:B------:R-:W-:Y:S05]  /*44b0*/  WARPSYNC.COLLECTIVE R21, `(.L_x_67) ;  /* 0x0000000015087348 */ /* 0x000fea0003c00000 */
[----:B------:R0:W1:Y:S02]  /*44c0*/  SHFL.DOWN P2, R20, R22, R23, R24 ;  /* 0x0800001716147389 */ /* 0x0000640000040018 */
[----:B01----:R-:W-:Y:S05]  /*44d0*/  ENDCOLLECTIVE ;  /* 0x000000000000791b */ /* 0x003fea0003800000 */
.L_x_67:
[----:B------:R-:W-:Y:S02]  /*44e0*/  IMAD.MOV.U32 R23, RZ, RZ, 0x1 ;  /* 0x00000001ff177424 */ /* 0x000fe400078e00ff */
[----:B------:R-:W-:-:S05]  /*44f0*/  IMAD.MOV.U32 R14, RZ, RZ, R20 ;  /* 0x000000ffff0e7224 */ /* 0x000fca00078e0014 */
[----:B------:R-:W-:-:S04]  /*4500*/  FMNMX R14, R13, R14, !PT ;  /* 0x0000000e0d0e7209 */ /* 0x000fc80007800000 */
[----:B------:R-:W-:-:S07]  /*4510*/  MOV R22, R14 ;  /* 0x0000000e00167202 */ /* 0x000fce0000000f00 */
[----:B------:R-:W-:Y:S05]  /*4520*/  WARPSYNC.COLLECTIVE R21, `(.L_x_68) ;  /* 0x0000000015087348 */ /* 0x000fea0003c00000 */
[----:B------:R0:W1:Y:S02]  /*4530*/  SHFL.DOWN P2, R20, R22, R23, R24 ;  /* 0x0800001716147389 */ /* 0x0000640000040018 */
[----:B01----:R-:W-:Y:S05]  /*4540*/  ENDCOLLECTIVE ;  /* 0x000000000000791b */ /* 0x003fea0003800000 */
.L_x_68:
[----:B------:R-:W-:-:S05]  /*4550*/  IMAD.MOV.U32 R15, RZ, RZ, R20 ;  /* 0x000000ffff0f7224 */ /* 0x000fca00078e0014 */
[----:B------:R-:W-:-:S05]  /*4560*/  FMNMX3 R15, R14, R15, R18, !PT ;  /* 0x0000000f0e0f7276 */ /* 0x000fca0007800012 */
[----:B------:R-:W-:-:S07]  /*4570*/  IMAD.MOV.U32 R20, RZ, RZ, R15 ;  /* 0x000000ffff147224 */ /* 0x000fce00078e000f */
[----:B------:R-:W-:Y:S05]  /*4580*/  WARPSYNC.COLLECTIVE R21, `(.L_x_69) ;  /* 0x0000000015087348 */ /* 0x000fea0003c00000 */
[----:B------:R0:W1:Y:S02]  /*4590*/  SHFL.IDX P2, R19, R20, R19, R26 ;  /* 0x0000001314137389 */ /* 0x000064000004001a */
[----:B01----:R-:W-:Y:S05]  /*45a0*/  ENDCOLLECTIVE ;  /* 0x000000000000791b */ /* 0x003fea0003800000 */
.L_x_69:
[----:B------:R-:W-:Y:S01]  /*45b0*/  IMAD.MOV.U32 R15, RZ, RZ, R19 ;  /* 0x000000ffff0f7224 */ /* 0x000fe200078e0013 */
[----:B------:R-:W-:Y:S06]  /*45c0*/  BRA `(.L_x_70) ;  /* 0xffffffd800bc7947 */ /* 0x000fec000383ffff */
.L_x_35:
[----:B------:R-:W-:Y:S01]  /*45d0*/  BSSY B1, `(.L_x_71) ;  /* 0x0000008000017945 */ /* 0x000fe20003800000 */
[----:B------:R-:W-:Y:S01]  /*45e0*/  IMAD.MOV.U32 R22, RZ, RZ, R13 ;  /* 0x000000ffff167224 */ /* 0x000fe200078e000d */
[----:B------:R-:W-:Y:S01]  /*45f0*/  MOV R23, 0x10 ;  /* 0x0000001000177802 */ /* 0x000fe20000000f00 */
[----:B------:R-:W-:Y:S02]  /*4600*/  IMAD.MOV.U32 R24, RZ, RZ, 0x1f ;  /* 0x0000001fff187424 */ /* 0x000fe400078e00ff */
[----:B------:R-:W-:-:S07]  /*4610*/  IMAD.MOV.U32 R21, RZ, RZ, -0x1 ;  /* 0xffffffffff157424 */ /* 0x000fce00078e00ff */
[----:B0-----:R-:W-:Y:S05]  /*4620*/  WARPSYNC.COLLECTIVE R21, `(.L_x_72) ;  /* 0x0000000015087348 */ /* 0x001fea0003c00000 */
[----:B------:R1:W2:Y:S02]  /*4630*/  SHFL.DOWN P2, R20, R22, R23, R24 ;  /* 0x0800001716147389 */ /* 0x0002a40000040018 */
[----:B012---:R-:W-:Y:S05]  /*4640*/  ENDCOLLECTIVE ;  /* 0x000000000000791b */ /* 0x007fea0003800000 */
.L_x_72:
[----:B------:R-:W-:Y:S05]  /*4650*/  BSYNC B1 ;  /* 0x0000000000017941 */ /* 0x000fea0003800000 */
.L_x_71:
[----:B------:R-:W-:Y:S01]  /*4660*/  MOV R16, R20 ;  /* 0x0000001400107202 */ /* 0x000fe20000000f00 */
[----:B------:R-:W-:Y:S01]  /*4670*/  IMAD.MOV.U32 R23, RZ, RZ, 0x8 ;  /* 0x00000008ff177424 */ /* 0x000fe200078e00ff */
[----:B------:R-:W-:Y:S01]  /*4680*/  MOV R24, 0x1f ;  /* 0x0000001f00187802 */ /* 0x000fe20000000f00 */
[----:B------:R-:W-:Y:S02]  /*4690*/  IMAD.MOV.U32 R21, RZ, RZ, -0x1 ;  /* 0xffffffffff157424 */ /* 0x000fe400078e00ff */
[----:B------:R-:W-:Y:S01]  /*46a0*/  FADD R16, R16, R13 ;  /* 0x0000000d10107221 */ /* 0x000fe20000000000 */
[----:B------:R-:W-:-:S03]  /*46b0*/  IMAD.MOV.U32 R26, RZ, RZ, 0x1f ;  /* 0x0000001fff1a7424 */ /* 0x000fc600078e00ff */
[----:B------:R-:W-:-:S07]  /*46c0*/  IMAD.MOV.U32 R22, RZ, RZ, R16 ;  /* 0x000000ffff167224 */ /* 0x000fce00078e0010 */
[----:B------:R-:W-:Y:S05]  /*46d0*/  WARPSYNC.COLLECTIVE R21, `(.L_x_73) ;  /* 0x0000000015087348 */ /* 0x000fea0003c00000 */
[----:B------:R0:W1:Y:S02]  /*46e0*/  SHFL.DOWN P2, R20, R22, R23, R24 ;  /* 0x0800001716147389 */ /* 0x0000640000040018 */
[----:B01----:R-:W-:Y:S05]  /*46f0*/  ENDCOLLECTIVE ;  /* 0x000000000000791b */ /* 0x003fea0003800000 */
.L_x_73:
[----:B------:R-:W-:Y:S02]  /*4700*/  IMAD.MOV.U32 R23, RZ, RZ, 0x4 ;  /* 0x00000004ff177424 */ /* 0x000fe400078e00ff */
[----:B------:R-:W-:-:S04]  /*4710*/  IMAD.MOV.U32 R9, RZ, RZ, R20 ;  /* 0x000000ffff097224 */ /* 0x000fc800078e0014 */
[----:B------:R-:W-:-:S05]  /*4720*/  FADD R17, R16, R9 ;  /* 0x0000000910117221 */ /* 0x000fca0000000000 */
[----:B------:R-:W-:-:S07]  /*4730*/  MOV R22, R17 ;  /* 0x0000001100167202 */ /* 0x000fce0000000f00 */
[----:B------:R-:W-:Y:S05]  /*4740*/  WARPSYNC.COLLECTIVE R21, `(.L_x_74) ;  /* 0x0000000015087348 */ /* 0x000fea0003c00000 */
[----:B------:R0:W1:Y:S02]  /*4750*/  SHFL.DOWN P2, R20, R22, R23, R24 ;  /* 0x0800001716147389 */ /* 0x0000640000040018 */
[----:B01----:R-:W-:Y:S05]  /*4760*/  ENDCOLLECTIVE ;  /* 0x000000000000791b */ /* 0x003fea0003800000 */
.L_x_74:
[----:B------:R-:W-:Y:S02]  /*4770*/  IMAD.MOV.U32 R23, RZ, RZ, 0x2 ;  /* 0x00000002ff177424 */ /* 0x000fe400078e00ff */
[----:B------:R-:W-:-:S04]  /*4780*/  IMAD.MOV.U32 R18, RZ, RZ, R20 ;  /* 0x000000ffff127224 */ /* 0x000fc800078e0014 */
[----:B------:R-:W-:-:S05]  /*4790*/  FADD R18, R17, R18 ;  /* 0x0000001211127221 */ /* 0x000fca0000000000 */
[----:B------:R-:W-:-:S07]  /*47a0*/  MOV R22, R18 ;  /* 0x0000001200167202 */ /* 0x000fce0000000f00 */
[----:B------:R-:W-:Y:S05]  /*47b0*/  WARPSYNC.COLLECTIVE R21, `(.L_x_75) ;  /* 0x0000000015087348 */ /* 0x000fea0003c00000 */
[----:B------:R0:W1:Y:S02]  /*47c0*/  SHFL.DOWN P2, R20, R22, R23, R24 ;  /* 0x0800001716147389 */ /* 0x0000640000040018 */
[----:B01----:R-:W-:Y:S05]  /*47d0*/  ENDCOLLECTIVE ;  /* 0x000000000000791b */ /* 0x003fea0003800000 */
.L_x_75:
[----:B------:R-:W-:Y:S02]  /*47e0*/  IMAD.MOV.U32 R23, RZ, RZ, 0x1 ;  /* 0x00000001ff177424 */ /* 0x000fe400078e00ff */
[----:B------:R-:W-:-:S04]  /*47f0*/  IMAD.MOV.U32 R9, RZ, RZ, R20 ;  /* 0x000000ffff097224 */ /* 0x000fc800078e0014 */
[----:B------:R-:W-:-:S05]  /*4800*/  FADD R19, R18, R9 ;  /* 0x0000000912137221 */ /* 0x000fca0000000000 */
[----:B------:R-:W-:-:S07]  /*4810*/  MOV R22, R19 ;  /* 0x0000001300167202 */ /* 0x000fce0000000f00 */
[----:B------:R-:W-:Y:S05]  /*4820*/  WARPSYNC.COLLECTIVE R21, `(.L_x_76) ;  /* 0x0000000015087348 */ /* 0x000fea0003c00000 */
[----:B------:R0:W1:Y:S02]  /*4830*/  SHFL.DOWN P2, R20, R22, R23, R24 ;  /* 0x0800001716147389 */ /* 0x0000640000040018 */
[----:B01----:R-:W-:Y:S05]  /*4840*/  ENDCOLLECTIVE ;  /* 0x000000000000791b */ /* 0x003fea0003800000 */
.L_x_76:
[----:B------:R-:W-:Y:S01]  /*4850*/  FADD R9, R19, R20 ;  /* 0x0000001413097221 */ /* 0x000fe20000000000 */
[----:B------:R-:W-:-:S03]  /*4860*/  MOV R19, RZ ;  /* 0x000000ff00137202 */ /* 0x000fc60000000f00 */
[----:B------:R-:W-:-:S04]  /*4870*/  FADD R9, R9, R14 ;  /* 0x0000000e09097221 */ /* 0x000fc80000000000 */
[----:B------:R-:W-:-:S07]  /*4880*/  IMAD.MOV.U32 R20, RZ, RZ, R9 ;  /* 0x000000ffff147224 */ /* 0x000fce00078e0009 */
[----:B------:R-:W-:Y:S05]  /*4890*/  WARPSYNC.COLLECTIVE R21, `(.L_x_77) ;  /* 0x0000000015087348 */ /* 0x000fea0003c00000 */
[----:B------:R0:W1:Y:S02]  /*48a0*/  SHFL.IDX P2, R19, R20, R19, R26 ;  /* 0x0000001314137389 */ /* 0x000064000004001a */
[----:B01----:R-:W-:Y:S05]  /*48b0*/  ENDCOLLECTIVE ;  /* 0x000000000000791b */ /* 0x003fea0003800000 */
.L_x_77:
[----:B------:R-:W-:Y:S01]  /*48c0*/  IMAD.MOV.U32 R9, RZ, RZ, R19 ;  /* 0x000000ffff097224 */ /* 0x000fe200078e0013 */
[----:B------:R-:W-:Y:S06]  /*48d0*/  BRA `(.L_x_78) ;  /* 0xffffffd800bc7947 */ /* 0x000fec000383ffff */
.L_x_39:
[----:B------:R-:W-:Y:S01]  /*48e0*/  BSSY B1, `(.L_x_79) ;  /* 0x0000008000017945 */ /* 0x000fe20003800000 */
[----:B------:R-:W-:Y:S01]  /*48f0*/  MOV R20, R6 ;  /* 0x0000000600147202 */ /* 0x000fe20000000f00 */
[----:B------:R-:W-:Y:S01]  /*4900*/  IMAD.MOV.U32 R19, RZ, RZ, RZ ;  /* 0x000000ffff137224 */ /* 0x000fe200078e00ff */
[----:B------:R-:W-:Y:S01]  /*4910*/  MOV R21, 0xffffffff ;  /* 0xffffffff00157802 */ /* 0x000fe20000000f00 */
[----:B------:R-:W-:-:S07]  /*4920*/  IMAD.MOV.U32 R26, RZ, RZ, 0x1f ;  /* 0x0000001fff1a7424 */ /* 0x000fce00078e00ff */
[----:B01----:R-:W-:Y:S05]  /*4930*/  WARPSYNC.COLLECTIVE R21, `(.L_x_80) ;  /* 0x0000000015087348 */ /* 0x003fea0003c00000 */
[----:B------:R2:W3:Y:S02]  /*4940*/  SHFL.IDX P2, R19, R20, R19, R26 ;  /* 0x0000001314137389 */ /* 0x0004e4000004001a */
[----:B0123--:R-:W-:Y:S05]  /*4950*/  ENDCOLLECTIVE ;  /* 0x000000000000791b */ /* 0x00ffea0003800000 */
.L_x_80:
[----:B------:R-:W-:Y:S05]  /*4960*/  BSYNC B1 ;  /* 0x0000000000017941 */ /* 0x000fea0003800000 */
.L_x_79:
[----:B------:R-:W-:Y:S01]  /*4970*/  IMAD.MOV.U32 R6, RZ, RZ, R19 ;  /* 0x000000ffff067224 */ /* 0x000fe200078e0013 */
[----:B------:R-:W-:Y:S06]  /*4980*/  BRA `(.L_x_81) ;  /* 0xffffffd800f07947 */ /* 0x000fec000383ffff */
        .weak           $__internal_0_$__cuda_sm3x_div_rn_noftz_f32_slowpath
        .type           $__internal_0_$__cuda_sm3x_div_rn_noftz_f32_slowpath,@function
        .size           $__internal_0_$__cuda_sm3x_div_rn_noftz_f32_slowpath,(.L_x_94 - $__internal_0_$__cuda_sm3x_div_rn_noftz_f32_slowpath)
$__internal_0_$__cuda_sm3x_div_rn_noftz_f32_slowpath:
[--C-:B------:R-:W-:Y:S01]  /*4990*/  SHF.R.U32.HI R15, RZ, 0x17, R9.reuse ;  /* 0x00000017ff0f7819 */ /* 0x100fe20000011609 */
[----:B------:R-:W-:Y:S01]  /*49a0*/  BSSY.RECONVERGENT B3, `(.L_x_82) ;  /* 0x0000063000037945 */ /* 0x000fe20003800200 */
[----:B------:R-:W-:Y:S02]  /*49b0*/  SHF.R.U32.HI R14, RZ, 0x17, R8 ;  /* 0x00000017ff0e7819 */ /* 0x000fe40000011608 */
[----:B------:R-:W-:Y:S01]  /*49c0*/  LOP3.LUT R20, R15, 0xff, RZ, 0xc0, !PT ;  /* 0x000000ff0f147812 */ /* 0x000fe200078ec0ff */
[----:B------:R-:W-:Y:S01]  /*49d0*/  IMAD.MOV.U32 R15, RZ, RZ, R9 ;  /* 0x000000ffff0f7224 */ /* 0x000fe200078e0009 */
[----:B------:R-:W-:-:S03]  /*49e0*/  LOP3.LUT R18, R14, 0xff, RZ, 0xc0, !PT ;  /* 0x000000ff0e127812 */ /* 0x000fc600078ec0ff */
[----:B------:R-:W-:Y:S01]  /*49f0*/  VIADD R17, R20, 0xffffffff ;  /* 0xffffffff14117836 */ /* 0x000fe20000000000 */
[----:B------:R-:W-:-:S04]  /*4a00*/  IADD3 R16, PT, PT, R18, -0x1, RZ ;  /* 0xffffffff12107810 */ /* 0x000fc80007ffe0ff */
[----:B------:R-:W-:-:S04]  /*4a10*/  ISETP.GT.U32.AND P0, PT, R17, 0xfd, PT ;  /* 0x000000fd1100780c */ /* 0x000fc80003f04070 */
[----:B------:R-:W-:-:S13]  /*4a20*/  ISETP.GT.U32.OR P0, PT, R16, 0xfd, P0 ;  /* 0x000000fd1000780c */ /* 0x000fda0000704470 */
[----:B------:R-:W-:Y:S01]  /*4a30*/  @!P0 IMAD.MOV.U32 R14, RZ, RZ, RZ ;  /* 0x000000ffff0e8224 */ /* 0x000fe200078e00ff */
[----:B------:R-:W-:Y:S06]  /*4a40*/  @!P0 BRA `(.L_x_83) ;  /* 0x00000000005c8947 */ /* 0x000fec0003800000 */
[----:B------:R-:W-:Y:S02]  /*4a50*/  FSETP.GTU.FTZ.AND P0, PT, |R8|, +INF , PT ;  /* 0x7f8000000800780b */ /* 0x000fe40003f1c200 */
[----:B------:R-:W-:-:S04]  /*4a60*/  FSETP.GTU.FTZ.AND P1, PT, |R9|, +INF , PT ;  /* 0x7f8000000900780b */ /* 0x000fc80003f3c200 */
[----:B------:R-:W-:-:S13]  /*4a70*/  PLOP3.LUT P0, PT, P0, P1, PT, 0xf8, 0x8f ;  /* 0x00000000008f781c */ /* 0x000fda0000703f70 */
[----:B------:R-:W-:Y:S05]  /*4a80*/  @P0 BRA `(.L_x_84) ;  /* 0x00000004004c0947 */ /* 0x000fea0003800000 */
[----:B------:R-:W-:-:S13]  /*4a90*/  LOP3.LUT P0, RZ, R15, 0x7fffffff, R8, 0xc8, !PT ;  /* 0x7fffffff0fff7812 */ /* 0x000fda000780c808 */
[----:B------:R-:W-:Y:S05]  /*4aa0*/  @!P0 BRA `(.L_x_85) ;  /* 0x00000004003c8947 */ /* 0x000fea0003800000 */
[C---:B------:R-:W-:Y:S02]  /*4ab0*/  FSETP.NEU.FTZ.AND P2, PT, |R8|.reuse, +INF , PT ;  /* 0x7f8000000800780b */ /* 0x040fe40003f5d200 */
[----:B------:R-:W-:Y:S02]  /*4ac0*/  FSETP.NEU.FTZ.AND P1, PT, |R9|, +INF , PT ;  /* 0x7f8000000900780b */ /* 0x000fe40003f3d200 */
[----:B------:R-:W-:-:S11]  /*4ad0*/  FSETP.NEU.FTZ.AND P0, PT, |R8|, +INF , PT ;  /* 0x7f8000000800780b */ /* 0x000fd60003f1d200 */
[----:B------:R-:W-:Y:S05]  /*4ae0*/  @!P1 BRA !P2, `(.L_x_85) ;  /* 0x00000004002c9947 */ /* 0x000fea0005000000 */
[----:B------:R-:W-:-:S04]  /*4af0*/  LOP3.LUT P2, RZ, R8, 0x7fffffff, RZ, 0xc0, !PT ;  /* 0x7fffffff08ff7812 */ /* 0x000fc8000784c0ff */
[----:B------:R-:W-:-:S13]  /*4b00*/  PLOP3.LUT P1, PT, P1, P2, PT, 0x2f, 0xf2 ;  /* 0x0000000000f2781c */ /* 0x000fda0000f24577 */
[----:B------:R-:W-:Y:S05]  /*4b10*/  @P1 BRA `(.L_x_86) ;  /* 0x0000000400181947 */ /* 0x000fea0003800000 */
[----:B------:R-:W-:-:S04]  /*4b20*/  LOP3.LUT P1, RZ, R15, 0x7fffffff, RZ, 0xc0, !PT ;  /* 0x7fffffff0fff7812 */ /* 0x000fc8000782c0ff */
[----:B------:R-:W-:-:S13]  /*4b30*/  PLOP3.LUT P0, PT, P0, P1, PT, 0x2f, 0xf2 ;  /* 0x0000000000f2781c */ /* 0x000fda0000702577 */
[----:B------:R-:W-:Y:S05]  /*4b40*/  @P0 BRA `(.L_x_87) ;  /* 0x0000000400000947 */ /* 0x000fea0003800000 */
[----:B------:R-:W-:Y:S02]  /*4b50*/  ISETP.GE.AND P0, PT, R16, RZ, PT ;  /* 0x000000ff1000720c */ /* 0x000fe40003f06270 */
[----:B------:R-:W-:-:S11]  /*4b60*/  ISETP.GE.AND P1, PT, R17, RZ, PT ;  /* 0x000000ff1100720c */ /* 0x000fd60003f26270 */
[----:B------:R-:W-:Y:S01]  /*4b70*/  @P0 MOV R14, RZ ;  /* 0x000000ff000e0202 */ /* 0x000fe20000000f00 */
[----:B------:R-:W-:Y:S02]  /*4b80*/  @!P0 IMAD.MOV.U32 R14, RZ, RZ, -0x40 ;  /* 0xffffffc0ff0e8424 */ /* 0x000fe400078e00ff */
[----:B------:R-:W-:Y:S01]  /*4b90*/  @!P0 FFMA R8, R8, 1.84467440737095516160e+19, RZ ;  /* 0x5f80000008088823 */ /* 0x000fe200000000ff */
[----:B------:R-:W-:Y:S01]  /*4ba0*/  @!P1 FFMA R15, R9, 1.84467440737095516160e+19, RZ ;  /* 0x5f800000090f9823 */ /* 0x000fe200000000ff */
[----:B------:R-:W-:-:S07]  /*4bb0*/  @!P1 VIADD R14, R14, 0x40 ;  /* 0x000000400e0e9836 */ /* 0x000fce0000000000 */
.L_x_83:
[----:B------:R-:W-:Y:S01]  /*4bc0*/  LEA R16, R20, 0xc0800000, 0x17 ;  /* 0xc080000014107811 */ /* 0x000fe200078eb8ff */
[----:B------:R-:W-:Y:S03]  /*4bd0*/  BSSY.RECONVERGENT B4, `(.L_x_88) ;  /* 0x0000036000047945 */ /* 0x000fe60003800200 */
[----:B------:R-:W-:Y:S01]  /*4be0*/  IADD3 R16, PT, PT, -R16, R15, RZ ;  /* 0x0000000f10107210 */ /* 0x000fe20007ffe1ff */
[----:B------:R-:W-:-:S03]  /*4bf0*/  VIADD R15, R18, 0xffffff81 ;  /* 0xffffff81120f7836 */ /* 0x000fc60000000000 */
[----:B------:R-:W0:Y:S01]  /*4c00*/  MUFU.RCP R17, R16 ;  /* 0x0000001000117308 */ /* 0x000e220000001000 */
[----:B------:R-:W-:Y:S01]  /*4c10*/  FADD.FTZ R19, -R16, -RZ ;  /* 0x800000ff10137221 */ /* 0x000fe20000010100 */
[C---:B------:R-:W-:Y:S01]  /*4c20*/  IMAD R8, R15.reuse, -0x800000, R8 ;  /* 0xff8000000f087824 */ /* 0x040fe200078e0208 */
[----:B------:R-:W-:-:S05]  /*4c30*/  IADD3 R15, PT, PT, R15, 0x7f, -R20 ;  /* 0x0000007f0f0f7810 */ /* 0x000fca0007ffe814 */
[----:B------:R-:W-:Y:S02]  /*4c40*/  IMAD.IADD R15, R15, 0x1, R14 ;  /* 0x000000010f0f7824 */ /* 0x000fe400078e020e */
[----:B0-----:R-:W-:-:S04]  /*4c50*/  FFMA R18, R17, R19, 1 ;  /* 0x3f80000011127423 */ /* 0x001fc80000000013 */
[----:B------:R-:W-:-:S04]  /*4c60*/  FFMA R22, R17, R18, R17 ;  /* 0x0000001211167223 */ /* 0x000fc80000000011 */
[----:B------:R-:W-:-:S04]  /*4c70*/  FFMA R17, R8, R22, RZ ;  /* 0x0000001608117223 */ /* 0x000fc800000000ff */
[----:B------:R-:W-:-:S04]  /*4c80*/  FFMA R18, R19, R17, R8 ;  /* 0x0000001113127223 */ /* 0x000fc80000000008 */
[----:B------:R-:W-:-:S04]  /*4c90*/  FFMA R21, R22, R18, R17 ;  /* 0x0000001216157223 */ /* 0x000fc80000000011 */
[----:B------:R-:W-:-:S04]  /*4ca0*/  FFMA R18, R19, R21, R8 ;  /* 0x0000001513127223 */ /* 0x000fc80000000008 */
[----:B------:R-:W-:-:S05]  /*4cb0*/  FFMA R17, R22, R18, R21 ;  /* 0x0000001216117223 */ /* 0x000fca0000000015 */
[----:B------:R-:W-:-:S04]  /*4cc0*/  SHF.R.U32.HI R8, RZ, 0x17, R17 ;  /* 0x00000017ff087819 */ /* 0x000fc80000011611 */
[----:B------:R-:W-:-:S04]  /*4cd0*/  LOP3.LUT R8, R8, 0xff, RZ, 0xc0, !PT ;  /* 0x000000ff08087812 */ /* 0x000fc800078ec0ff */
[----:B------:R-:W-:-:S05]  /*4ce0*/  IADD3 R16, PT, PT, R8, R15, RZ ;  /* 0x0000000f08107210 */ /* 0x000fca0007ffe0ff */
[----:B------:R-:W-:-:S05]  /*4cf0*/  VIADD R8, R16, 0xffffffff ;  /* 0xffffffff10087836 */ /* 0x000fca0000000000 */
[----:B------:R-:W-:-:S13]  /*4d00*/  ISETP.GE.U32.AND P0, PT, R8, 0xfe, PT ;  /* 0x000000fe0800780c */ /* 0x000fda0003f06070 */
[----:B------:R-:W-:Y:S05]  /*4d10*/  @!P0 BRA `(.L_x_89) ;  /* 0x0000000000808947 */ /* 0x000fea0003800000 */
[----:B------:R-:W-:-:S13]  /*4d20*/  ISETP.GT.AND P0, PT, R16, 0xfe, PT ;  /* 0x000000fe1000780c */ /* 0x000fda0003f04270 */
[----:B------:R-:W-:Y:S05]  /*4d30*/  @P0 BRA `(.L_x_90) ;  /* 0x00000000006c0947 */ /* 0x000fea0003800000 */
[----:B------:R-:W-:-:S13]  /*4d40*/  ISETP.GE.AND P0, PT, R16, 0x1, PT ;  /* 0x000000011000780c */ /* 0x000fda0003f06270 */
[----:B------:R-:W-:Y:S05]  /*4d50*/  @P0 BRA `(.L_x_91) ;  /* 0x0000000000740947 */ /* 0x000fea0003800000 */
[----:B------:R-:W-:Y:S02]  /*4d60*/  ISETP.GE.AND P0, PT, R16, -0x18, PT ;  /* 0xffffffe81000780c */ /* 0x000fe40003f06270 */
[----:B------:R-:W-:-:S11]  /*4d70*/  LOP3.LUT R17, R17, 0x80000000, RZ, 0xc0, !PT ;  /* 0x8000000011117812 */ /* 0x000fd600078ec0ff */
[----:B------:R-:W-:Y:S05]  /*4d80*/  @!P0 BRA `(.L_x_91) ;  /* 0x0000000000688947 */ /* 0x000fea0003800000 */
[-CC-:B------:R-:W-:Y:S01]  /*4d90*/  FFMA.RZ R8, R22, R18.reuse, R21.reuse ;  /* 0x0000001216087223 */ /* 0x180fe2000000c015 */
[----:B------:R-:W-:Y:S02]  /*4da0*/  VIADD R19, R16, 0x20 ;  /* 0x0000002010137836 */ /* 0x000fe40000000000 */
[-CC-:B------:R-:W-:Y:S01]  /*4db0*/  FFMA.RM R15, R22, R18.reuse, R21.reuse ;  /* 0x00000012160f7223 */ /* 0x180fe20000004015 */
[----:B------:R-:W-:Y:S02]  /*4dc0*/  ISETP.NE.AND P2, PT, R16, RZ, PT ;  /* 0x000000ff1000720c */ /* 0x000fe40003f45270 */
[----:B------:R-:W-:Y:S01]  /*4dd0*/  LOP3.LUT R14, R8, 0x7fffff, RZ, 0xc0, !PT ;  /* 0x007fffff080e7812 */ /* 0x000fe200078ec0ff */
[----:B------:R-:W-:Y:S01]  /*4de0*/  FFMA.RP R8, R22, R18, R21 ;  /* 0x0000001216087223 */ /* 0x000fe20000008015 */
[----:B------:R-:W-:Y:S02]  /*4df0*/  ISETP.NE.AND P1, PT, R16, RZ, PT ;  /* 0x000000ff1000720c */ /* 0x000fe40003f25270 */
[----:B------:R-:W-:-:S02]  /*4e00*/  LOP3.LUT R14, R14, 0x800000, RZ, 0xfc, !PT ;  /* 0x008000000e0e7812 */ /* 0x000fc400078efcff */
[----:B------:R-:W-:Y:S02]  /*4e10*/  IADD3 R16, PT, PT, -R16, RZ, RZ ;  /* 0x000000ff10107210 */ /* 0x000fe40007ffe1ff */
[----:B------:R-:W-:Y:S02]  /*4e20*/  SHF.L.U32 R19, R14, R19, RZ ;  /* 0x000000130e137219 */ /* 0x000fe400000006ff */
[----:B------:R-:W-:Y:S02]  /*4e30*/  FSETP.NEU.FTZ.AND P0, PT, R8, R15, PT ;  /* 0x0000000f0800720b */ /* 0x000fe40003f1d000 */
[----:B------:R-:W-:Y:S02]  /*4e40*/  SEL R15, R16, RZ, P2 ;  /* 0x000000ff100f7207 */ /* 0x000fe40001000000 */
[----:B------:R-:W-:Y:S02]  /*4e50*/  ISETP.NE.AND P1, PT, R19, RZ, P1 ;  /* 0x000000ff1300720c */ /* 0x000fe40000f25270 */
[----:B------:R-:W-:-:S02]  /*4e60*/  SHF.R.U32.HI R15, RZ, R15, R14 ;  /* 0x0000000fff0f7219 */ /* 0x000fc4000001160e */
[----:B------:R-:W-:Y:S02]  /*4e70*/  PLOP3.LUT P0, PT, P0, P1, PT, 0xf8, 0x8f ;  /* 0x00000000008f781c */ /* 0x000fe40000703f70 */
[----:B------:R-:W-:Y:S02]  /*4e80*/  SHF.R.U32.HI R19, RZ, 0x1, R15 ;  /* 0x00000001ff137819 */ /* 0x000fe4000001160f */
[----:B------:R-:W-:-:S04]  /*4e90*/  SEL R8, RZ, 0x1, !P0 ;  /* 0x00000001ff087807 */ /* 0x000fc80004000000 */
[----:B------:R-:W-:-:S04]  /*4ea0*/  LOP3.LUT R8, R8, 0x1, R19, 0xf8, !PT ;  /* 0x0000000108087812 */ /* 0x000fc800078ef813 */
[----:B------:R-:W-:-:S05]  /*4eb0*/  LOP3.LUT R8, R8, R15, RZ, 0xc0, !PT ;  /* 0x0000000f08087212 */ /* 0x000fca00078ec0ff */
[----:B------:R-:W-:-:S05]  /*4ec0*/  IMAD.IADD R8, R19, 0x1, R8 ;  /* 0x0000000113087824 */ /* 0x000fca00078e0208 */
[----:B------:R-:W-:Y:S01]  /*4ed0*/  LOP3.LUT R17, R8, R17, RZ, 0xfc, !PT ;  /* 0x0000001108117212 */ /* 0x000fe200078efcff */
[----:B------:R-:W-:Y:S06]  /*4ee0*/  BRA `(.L_x_91) ;  /* 0x0000000000107947 */ /* 0x000fec0003800000 */
.L_x_90:
[----:B------:R-:W-:-:S04]  /*4ef0*/  LOP3.LUT R17, R17, 0x80000000, RZ, 0xc0, !PT ;  /* 0x8000000011117812 */ /* 0x000fc800078ec0ff */
[----:B------:R-:W-:Y:S01]  /*4f00*/  LOP3.LUT R17, R17, 0x7f800000, RZ, 0xfc, !PT ;  /* 0x7f80000011117812 */ /* 0x000fe200078efcff */
[----:B------:R-:W-:Y:S06]  /*4f10*/  BRA `(.L_x_91) ;  /* 0x0000000000047947 */ /* 0x000fec0003800000 */
.L_x_89:
[----:B------:R-:W-:-:S07]  /*4f20*/  IMAD R17, R15, 0x800000, R17 ;  /* 0x008000000f117824 */ /* 0x000fce00078e0211 */
.L_x_91:
[----:B------:R-:W-:Y:S05]  /*4f30*/  BSYNC.RECONVERGENT B4 ;  /* 0x0000000000047941 */ /* 0x000fea0003800200 */
.L_x_88:
[----:B------:R-:W-:Y:S05]  /*4f40*/  BRA `(.L_x_92) ;  /* 0x0000000000207947 */ /* 0x000fea0003800000 */
.L_x_87:
[----:B------:R-:W-:-:S04]  /*4f50*/  LOP3.LUT R8, R15, 0x80000000, R8, 0x48, !PT ;  /* 0x800000000f087812 */ /* 0x000fc800078e4808 */
[----:B------:R-:W-:Y:S01]  /*4f60*/  LOP3.LUT R17, R8, 0x7f800000, RZ, 0xfc, !PT ;  /* 0x7f80000008117812 */ /* 0x000fe200078efcff */
[----:B------:R-:W-:Y:S06]  /*4f70*/  BRA `(.L_x_92) ;  /* 0x0000000000147947 */ /* 0x000fec0003800000 */
.L_x_86:
[----:B------:R-:W-:Y:S01]  /*4f80*/  LOP3.LUT R17, R15, 0x80000000, R8, 0x48, !PT ;  /* 0x800000000f117812 */ /* 0x000fe200078e4808 */
[----:B------:R-:W-:Y:S06]  /*4f90*/  BRA `(.L_x_92) ;  /* 0x00000000000c7947 */ /* 0x000fec0003800000 */
.L_x_85:
[----:B------:R-:W0:Y:S01]  /*4fa0*/  MUFU.RSQ R17, -QNAN ;  /* 0xffc0000000117908 */ /* 0x000e220000001400 */
[----:B------:R-:W-:Y:S05]  /*4fb0*/  BRA `(.L_x_92) ;  /* 0x0000000000047947 */ /* 0x000fea0003800000 */
.L_x_84:
[----:B------:R-:W-:-:S07]  /*4fc0*/  FADD.FTZ R17, R8, R9 ;  /* 0x0000000908117221 */ /* 0x000fce0000010000 */
.L_x_92:
[----:B------:R-:W-:Y:S05]  /*4fd0*/  BSYNC.RECONVERGENT B3 ;  /* 0x0000000000037941 */ /* 0x000fea0003800200 */
.L_x_82:
[----:B------:R-:W-:Y:S01]  /*4fe0*/  MOV R14, R10 ;  /* 0x0000000a000e7202 */ /* 0x000fe20000000f00 */
[----:B------:R-:W-:-:S04]  /*4ff0*/  IMAD.MOV.U32 R15, RZ, RZ, 0x0 ;  /* 0x00000000ff0f7424 */ /* 0x000fc800078e00ff */
[----:B0-----:R-:W-:Y:S05]  /*5000*/  RET.REL.NODEC R14 `(_Z10flash_attnPK6__halfS1_S1_PS_iif) ;  /* 0xffffffac0efc7950 */ /* 0x001fea0003c3ffff */
.L_x_93:
[----:B------:R-:W-:-:S00]  /*5010*/  BRA `(.L_x_93) ;  /* 0xfffffffc00fc7947 */ /* 0x000fc0000383ffff */
[----:B------:R-:W-:-:S00]  /*5020*/  NOP ;  /* 0x0000000000007918 */ /* 0x000fc00000000000 */
        /* <DEDUP_REMOVED lines=13> */
.L_x_94:


//--------------------- .nv.shared._Z10flash_attnPK6__halfS1_S1_PS_iif --------------------------
	.section	.nv.shared._Z10flash_attnPK6__halfS1_S1_PS_iif,"aw",@nobits
	.sectionflags	@""
	.align	16
	.zero		1024


//--------------------- .nv.shared.reserved.0     --------------------------
	.section	.nv.shared.reserved.0,"aw",@nobits
	.weak		__nv_reservedSMEM_offset_0_alias
	.size		__nv_reservedSMEM_offset_0_alias, 0, 64
	.other		__nv_reservedSMEM_offset_0_alias,@"STO_CUDA_RESERVED_SHARED STV_DEFAULT"
__nv_reservedSMEM_offset_0_alias:
	.zero		0
	.zero		64


//--------------------- .nv.constant0._Z10flash_attnPK6__halfS1_S1_PS_iif --------------------------
	.section	.nv.constant0._Z10flash_attnPK6__halfS1_S1_PS_iif,"a",@progbits
	.sectionflags	@""
	.align	4
.nv.constant0._Z10flash_attnPK6__halfS1_S1_PS_iif:
	.zero		940


//--------------------- SYMBOLS --------------------------

	.type		.nv.reservedSmem.offset0,@object
	.size		.nv.reservedSmem.offset0,0x4
	.type		.nv.reservedSmem.cap,@object
	.size		.nv.reservedSmem.cap,0x4
